	.target	sm_90a

	.elftype	@"ET_EXEC"


//--------------------- .note.nv.tkinfo           --------------------------
	.section	.note.nv.tkinfo,"",@"SHT_NOTE"
	.sectionflags	@"SHF_NOTE_NV_TKINFO"
	.tkinfo
        /*0018*/ 	.word	0x00000002
        /*0030*/ 	.string	""
        /*0030*/ 	.string	"ptxas"
        /*0030*/ 	.string	"Cuda compilation tools, release 13.0, V13.0.88"
        /*0030*/ 	.string	"Build cuda_13.0.r13.0/compiler.36424714_0"
        /*0030*/ 	.string	"-v  -suppress-debug-info  -lineinfo  -arch sm_90a "



//--------------------- .note.nv.cuinfo           --------------------------
	.section	.note.nv.cuinfo,"",@"SHT_NOTE"
	.sectionflags	@"SHF_NOTE_NV_CUINFO"
        /*0018*/ 	.short	0x0002
        /*001a*/ 	.short	0x005a
        /*001c*/ 	.short	0x0082
	.zero		2


//--------------------- .nv.info                  --------------------------
	.section	.nv.info,"",@"SHT_CUDA_INFO"
	.align	4


	//----- nvinfo : EIATTR_REGCOUNT
	.align		4
        /*0000*/ 	.byte	0x04, 0x2f
        /*0002*/ 	.short	(.L_1 - .L_0)
	.align		4
.L_0:
        /*0004*/ 	.word	index@(matmul_kernel)
        /*0008*/ 	.word	0x000000ff


	//----- nvinfo : EIATTR_FRAME_SIZE
	.align		4
.L_1:
        /*000c*/ 	.byte	0x04, 0x11
        /*000e*/ 	.short	(.L_3 - .L_2)
	.align		4
.L_2:
        /*0010*/ 	.word	index@(matmul_kernel)
        /*0014*/ 	.word	0x00000000


	//----- nvinfo : EIATTR_MIN_STACK_SIZE
	.align		4
.L_3:
        /*0018*/ 	.byte	0x04, 0x12
        /*001a*/ 	.short	(.L_5 - .L_4)
	.align		4
.L_4:
        /*001c*/ 	.word	index@(matmul_kernel)
        /*0020*/ 	.word	0x00000000
.L_5:


//--------------------- .nv.compat                --------------------------
	.section	.nv.compat,"",@"SHT_CUDA_COMPAT_INFO"
	.align	4
        /*0000*/ 	.byte	0x02, 0x09, 0x01, 0x00, 0x02, 0x02, 0x04, 0x00, 0x02, 0x05, 0x05, 0x00, 0x03, 0x07, 0x01, 0x01
        /*0010*/ 	.byte	0x02, 0x03, 0x00, 0x00, 0x02, 0x06, 0x01, 0x00, 0x04, 0x0b, 0x08, 0x00, 0x00, 0x00, 0x00, 0x00
        /*0020*/ 	.byte	0x00, 0x00, 0x00, 0x00


//--------------------- .nv.info.matmul_kernel    --------------------------
	.section	.nv.info.matmul_kernel,"",@"SHT_CUDA_INFO"
	.sectionflags	@""
	.align	4


	//----- nvinfo : EIATTR_CUDA_API_VERSION
	.align		4
        /*0000*/ 	.byte	0x04, 0x37
        /*0002*/ 	.short	(.L_7 - .L_6)
.L_6:
        /*0004*/ 	.word	0x00000082


	//----- nvinfo : EIATTR_KPARAM_INFO
	.align		4
.L_7:
        /*0008*/ 	.byte	0x04, 0x17
        /*000a*/ 	.short	(.L_9 - .L_8)
.L_8:
        /*000c*/ 	.word	0x00000000
        /*0010*/ 	.short	0x000d
        /*0012*/ 	.short	0x0048
        /*0014*/ 	.byte	0x00, 0xf4, 0x21, 0x00


	//----- nvinfo : EIATTR_KPARAM_INFO
	.align		4
.L_9:
        /*0018*/ 	.byte	0x04, 0x17
        /*001a*/ 	.short	(.L_11 - .L_10)
.L_10:
        /*001c*/ 	.word	0x00000000
        /*0020*/ 	.short	0x000c
        /*0022*/ 	.short	0x0040
        /*0024*/ 	.byte	0x00, 0xf4, 0x21, 0x00


	//----- nvinfo : EIATTR_KPARAM_INFO
	.align		4
.L_11:
        /*0028*/ 	.byte	0x04, 0x17
        /*002a*/ 	.short	(.L_13 - .L_12)
.L_12:
        /*002c*/ 	.word	0x00000000
        /*0030*/ 	.short	0x000b
        /*0032*/ 	.short	0x0038
        /*0034*/ 	.byte	0x00, 0xf0, 0x11, 0x00


	//----- nvinfo : EIATTR_KPARAM_INFO
	.align		4
.L_13:
        /*0038*/ 	.byte	0x04, 0x17
        /*003a*/ 	.short	(.L_15 - .L_14)
.L_14:
        /*003c*/ 	.word	0x00000000
        /*0040*/ 	.short	0x000a
        /*0042*/ 	.short	0x0034
        /*0044*/ 	.byte	0x00, 0xf0, 0x11, 0x00


	//----- nvinfo : EIATTR_KPARAM_INFO
	.align		4
.L_15:
        /*0048*/ 	.byte	0x04, 0x17
        /*004a*/ 	.short	(.L_17 - .L_16)
.L_16:
        /*004c*/ 	.word	0x00000000
        /*0050*/ 	.short	0x0009
        /*0052*/ 	.short	0x0030
        /*0054*/ 	.byte	0x00, 0xf0, 0x11, 0x00


	//----- nvinfo : EIATTR_KPARAM_INFO
	.align		4
.L_17:
        /*0058*/ 	.byte	0x04, 0x17
        /*005a*/ 	.short	(.L_19 - .L_18)
.L_18:
        /*005c*/ 	.word	0x00000000
        /*0060*/ 	.short	0x0008
        /*0062*/ 	.short	0x002c
        /*0064*/ 	.byte	0x00, 0xf0, 0x11, 0x00


	//----- nvinfo : EIATTR_KPARAM_INFO
	.align		4
.L_19:
        /*0068*/ 	.byte	0x04, 0x17
        /*006a*/ 	.short	(.L_21 - .L_20)
.L_20:
        /*006c*/ 	.word	0x00000000
        /*0070*/ 	.short	0x0007
        /*0072*/ 	.short	0x0028
        /*0074*/ 	.byte	0x00, 0xf0, 0x11, 0x00


	//----- nvinfo : EIATTR_KPARAM_INFO
	.align		4
.L_21:
        /*0078*/ 	.byte	0x04, 0x17
        /*007a*/ 	.short	(.L_23 - .L_22)
.L_22:
        /*007c*/ 	.word	0x00000000
        /*0080*/ 	.short	0x0006
        /*0082*/ 	.short	0x0024
        /*0084*/ 	.byte	0x00, 0xf0, 0x11, 0x00


	//----- nvinfo : EIATTR_KPARAM_INFO
	.align		4
.L_23:
        /*0088*/ 	.byte	0x04, 0x17
        /*008a*/ 	.short	(.L_25 - .L_24)
.L_24:
        /*008c*/ 	.word	0x00000000
        /*0090*/ 	.short	0x0005
        /*0092*/ 	.short	0x0020
        /*0094*/ 	.byte	0x00, 0xf0, 0x11, 0x00


	//----- nvinfo : EIATTR_KPARAM_INFO
	.align		4
.L_25:
        /*0098*/ 	.byte	0x04, 0x17
        /*009a*/ 	.short	(.L_27 - .L_26)
.L_26:
        /*009c*/ 	.word	0x00000000
        /*00a0*/ 	.short	0x0004
        /*00a2*/ 	.short	0x001c
        /*00a4*/ 	.byte	0x00, 0xf0, 0x11, 0x00


	//----- nvinfo : EIATTR_KPARAM_INFO
	.align		4
.L_27:
        /*00a8*/ 	.byte	0x04, 0x17
        /*00aa*/ 	.short	(.L_29 - .L_28)
.L_28:
        /*00ac*/ 	.word	0x00000000
        /*00b0*/ 	.short	0x0003
        /*00b2*/ 	.short	0x0018
        /*00b4*/ 	.byte	0x00, 0xf0, 0x11, 0x00


	//----- nvinfo : EIATTR_KPARAM_INFO
	.align		4
.L_29:
        /*00b8*/ 	.byte	0x04, 0x17
        /*00ba*/ 	.short	(.L_31 - .L_30)
.L_30:
        /*00bc*/ 	.word	0x00000000
        /*00c0*/ 	.short	0x0002
        /*00c2*/ 	.short	0x0010
        /*00c4*/ 	.byte	0x00, 0xf4, 0x21, 0x00


	//----- nvinfo : EIATTR_KPARAM_INFO
	.align		4
.L_31:
        /*00c8*/ 	.byte	0x04, 0x17
        /*00ca*/ 	.short	(.L_33 - .L_32)
.L_32:
        /*00cc*/ 	.word	0x00000000
        /*00d0*/ 	.short	0x0001
        /*00d2*/ 	.short	0x0008
        /*00d4*/ 	.byte	0x00, 0xf4, 0x21, 0x00


	//----- nvinfo : EIATTR_KPARAM_INFO
	.align		4
.L_33:
        /*00d8*/ 	.byte	0x04, 0x17
        /*00da*/ 	.short	(.L_35 - .L_34)
.L_34:
        /*00dc*/ 	.word	0x00000000
        /*00e0*/ 	.short	0x0000
        /*00e2*/ 	.short	0x0000
        /*00e4*/ 	.byte	0x00, 0xf4, 0x21, 0x00


	//----- nvinfo : EIATTR_EXPLICIT_CLUSTER
	.align		4
.L_35:
        /*00e8*/ 	.byte	0x01, 0x3e
	.zero		2


	//----- nvinfo : EIATTR_CTA_PER_CLUSTER
	.align		4
        /*00ec*/ 	.byte	0x04, 0x3d
        /*00ee*/ 	.short	(.L_37 - .L_36)
.L_36:
        /*00f0*/ 	.word	0x00000002
        /*00f4*/ 	.word	0x00000001
        /*00f8*/ 	.word	0x00000001


	//----- nvinfo : EIATTR_SPARSE_MMA_MASK
	.align		4
.L_37:
        /*00fc*/ 	.byte	0x03, 0x50
        /*00fe*/ 	.short	0x0000


	//----- nvinfo : EIATTR_MAXREG_COUNT
	.align		4
        /*0100*/ 	.byte	0x03, 0x1b
        /*0102*/ 	.short	0x00ff


	//----- nvinfo : EIATTR_NUM_BARRIERS
	.align		4
        /*0104*/ 	.byte	0x02, 0x4c
        /*0106*/ 	.byte	0x01
	.zero		1


	//----- nvinfo : EIATTR_MERCURY_ISA_VERSION
	.align		4
        /*0108*/ 	.byte	0x03, 0x5f
        /*010a*/ 	.short	0x0101


	//----- nvinfo : EIATTR_EXIT_INSTR_OFFSETS
	.align		4
        /*010c*/ 	.byte	0x04, 0x1c
        /*010e*/ 	.short	(.L_39 - .L_38)


	//   ....[0]....
.L_38:
        /*0110*/ 	.word	0x00006240


	//   ....[1]....
        /*0114*/ 	.word	0x00006270


	//----- nvinfo : EIATTR_REQNTID
	.align		4
.L_39:
        /*0118*/ 	.byte	0x04, 0x10
        /*011a*/ 	.short	(.L_41 - .L_40)
.L_40:
        /*011c*/ 	.word	0x00000080
        /*0120*/ 	.word	0x00000001
        /*0124*/ 	.word	0x00000001


	//----- nvinfo : EIATTR_CBANK_PARAM_SIZE
	.align		4
.L_41:
        /*0128*/ 	.byte	0x03, 0x19
        /*012a*/ 	.short	0x0050


	//----- nvinfo : EIATTR_PARAM_CBANK
	.align		4
        /*012c*/ 	.byte	0x04, 0x0a
        /*012e*/ 	.short	(.L_43 - .L_42)
	.align		4
.L_42:
        /*0130*/ 	.word	index@(.nv.constant0.matmul_kernel)
        /*0134*/ 	.short	0x0210
        /*0136*/ 	.short	0x0050


	//----- nvinfo : EIATTR_SW_WAR
	.align		4
.L_43:
        /*0138*/ 	.byte	0x04, 0x36
        /*013a*/ 	.short	(.L_45 - .L_44)
.L_44:
        /*013c*/ 	.word	0x00000008
.L_45:


//--------------------- .nv.callgraph             --------------------------
	.section	.nv.callgraph,"",@"SHT_CUDA_CALLGRAPH"
	.align	4
	.sectionentsize	8
	.align		4
        /*0000*/ 	.word	0x00000000
	.align		4
        /*0004*/ 	.word	0xffffffff
	.align		4
        /*0008*/ 	.word	0x00000000
	.align		4
        /*000c*/ 	.word	0xfffffffe
	.align		4
        /*0010*/ 	.word	0x00000000
	.align		4
        /*0014*/ 	.word	0xfffffffd
	.align		4
        /*0018*/ 	.word	0x00000000
	.align		4
        /*001c*/ 	.word	0xfffffffc


//--------------------- .text.matmul_kernel       --------------------------
	.section	.text.matmul_kernel,"ax",@progbits
	.align	128
        .global         matmul_kernel
        .type           matmul_kernel,@function
        .size           matmul_kernel,(.L_x_3 - matmul_kernel)
        .other          matmul_kernel,@"STO_CUDA_ENTRY STV_DEFAULT"
matmul_kernel:
.text.matmul_kernel:
[----:B------:R-:W-:Y:S08]  /*0000*/  LDC R1, c[0x0][0x28] ;  /* 0x00000a00ff017b82 */ /* 0x000ff00000000800 */
[----:B------:R-:W0:Y:S01]  /*0010*/  LDC.64 R46, c[0x0][0x228] ;  /* 0x00008a00ff2e7b82 */ /* 0x000e220000000a00 */
[----:B------:R-:W-:Y:S01]  /*0020*/  UMOV UR5, 0x400 ;  /* 0x0000040000057882 */ /* 0x000fe20000000000 */
[----:B------:R-:W-:Y:S01]  /*0030*/  ULDC.64 UR16, c[0x0][0x208] ;  /* 0x0000820000107ab9 */ /* 0x000fe20000000a00 */
[----:B------:R-:W-:-:S02]  /*0040*/  CS2R R32, SRZ ;  /* 0x0000000000207805 */ /* 0x000fc4000001ff00 */
[----:B------:R-:W-:Y:S02]  /*0050*/  CS2R R34, SRZ ;  /* 0x0000000000227805 */ /* 0x000fe4000001ff00 */
[----:B------:R-:W-:Y:S02]  /*0060*/  CS2R R40, SRZ ;  /* 0x0000000000287805 */ /* 0x000fe4000001ff00 */
[----:B------:R-:W-:Y:S02]  /*0070*/  CS2R R42, SRZ ;  /* 0x00000000002a7805 */ /* 0x000fe4000001ff00 */
[----:B------:R-:W-:Y:S01]  /*0080*/  CS2R R48, SRZ ;  /* 0x0000000000307805 */ /* 0x000fe2000001ff00 */
[----:B------:R-:W1:Y:S01]  /*0090*/  S2UR UR4, SR_CTAID.X ;  /* 0x00000000000479c3 */ /* 0x000e620000002500 */
[----:B------:R-:W-:Y:S02]  /*00a0*/  CS2R R50, SRZ ;  /* 0x0000000000327805 */ /* 0x000fe4000001ff00 */
[----:B------:R-:W-:-:S02]  /*00b0*/  CS2R R56, SRZ ;  /* 0x0000000000387805 */ /* 0x000fc4000001ff00 */
[----:B------:R-:W-:Y:S02]  /*00c0*/  CS2R R58, SRZ ;  /* 0x00000000003a7805 */ /* 0x000fe4000001ff00 */
[----:B------:R-:W-:Y:S02]  /*00d0*/  CS2R R64, SRZ ;  /* 0x0000000000407805 */ /* 0x000fe4000001ff00 */
[----:B------:R-:W-:Y:S02]  /*00e0*/  CS2R R66, SRZ ;  /* 0x0000000000427805 */ /* 0x000fe4000001ff00 */
[----:B------:R-:W-:Y:S02]  /*00f0*/  CS2R R72, SRZ ;  /* 0x0000000000487805 */ /* 0x000fe4000001ff00 */
[----:B------:R-:W-:Y:S01]  /*0100*/  CS2R R74, SRZ ;  /* 0x00000000004a7805 */ /* 0x000fe2000001ff00 */
[----:B------:R-:W2:Y:S01]  /*0110*/  LDC R101, c[0x0][0x230] ;  /* 0x00008c00ff657b82 */ /* 0x000ea20000000800 */
[----:B------:R-:W-:-:S02]  /*0120*/  CS2R R80, SRZ ;  /* 0x0000000000507805 */ /* 0x000fc4000001ff00 */
[----:B------:R-:W-:Y:S01]  /*0130*/  CS2R R82, SRZ ;  /* 0x0000000000527805 */ /* 0x000fe2000001ff00 */
[----:B0-----:R-:W-:-:S04]  /*0140*/  VIADD R0, R47, 0xff ;  /* 0x000000ff2f007836 */ /* 0x001fc80000000000 */
[----:B------:R-:W0:Y:S01]  /*0150*/  S2UR UR13, SR_CgaCtaId ;  /* 0x00000000000d79c3 */ /* 0x000e220000008800 */
[----:B------:R-:W-:Y:S02]  /*0160*/  SHF.R.S32.HI R3, RZ, 0x1f, R0 ;  /* 0x0000001fff037819 */ /* 0x000fe40000011400 */
[----:B-1----:R-:W-:Y:S01]  /*0170*/  I2FP.F32.U32 R5, UR4 ;  /* 0x0000000400057c45 */ /* 0x002fe20008201000 */
[----:B------:R-:W-:Y:S01]  /*0180*/  ULDC UR4, c[0x0][0x150] ;  /* 0x0000540000047ab9 */ /* 0x000fe20000000800 */
[----:B------:R-:W-:-:S03]  /*0190*/  LEA.HI R3, R3, R0, RZ, 0x8 ;  /* 0x0000000003037211 */ /* 0x000fc600078f40ff */
[----:B------:R-:W-:Y:S01]  /*01a0*/  FMUL R5, R5, UR4 ;  /* 0x0000000405057c20 */ /* 0x000fe20008400000 */
[----:B------:R-:W-:Y:S01]  /*01b0*/  SHF.R.S32.HI R3, RZ, 0x8, R3 ;  /* 0x00000008ff037819 */ /* 0x000fe20000011403 */
[----:B--2---:R-:W-:-:S04]  /*01c0*/  VIADD R101, R101, 0x1f ;  /* 0x0000001f65657836 */ /* 0x004fc80000000000 */
[----:B------:R-:W-:Y:S01]  /*01d0*/  IMAD.SHL.U32 R4, R3, 0x8, RZ ;  /* 0x0000000803047824 */ /* 0x000fe200078e00ff */
[----:B------:R-:W1:Y:S04]  /*01e0*/  F2I.U32.TRUNC.NTZ R5, R5 ;  /* 0x0000000500057305 */ /* 0x000e68000020f000 */
[----:B------:R-:W-:Y:S01]  /*01f0*/  IABS R7, R4 ;  /* 0x0000000400077213 */ /* 0x000fe20000000000 */
[----:B0-----:R-:W-:Y:S02]  /*0200*/  USHF.L.U32 UR4, UR13, 0x7, URZ ;  /* 0x000000070d047899 */ /* 0x001fe4000800063f */
[----:B------:R-:W-:Y:S01]  /*0210*/  ULEA UR13, UR13, UR5, 0x18 ;  /* 0x000000050d0d7291 */ /* 0x000fe2000f8ec03f */
[----:B------:R-:W0:Y:S01]  /*0220*/  I2F.RP R0, R7 ;  /* 0x0000000700007306 */ /* 0x000e220000209400 */
[----:B------:R-:W-:Y:S01]  /*0230*/  ULOP3.LUT UR12, UR4, 0x80, URZ, 0xc0, !UPT ;  /* 0x00000080040c7892 */ /* 0x000fe2000f8ec03f */
[----:B-1----:R-:W-:-:S06]  /*0240*/  IABS R11, R5 ;  /* 0x00000005000b7213 */ /* 0x002fcc0000000000 */
[----:B0-----:R-:W0:Y:S02]  /*0250*/  MUFU.RCP R0, R0 ;  /* 0x0000000000007308 */ /* 0x001e240000001000 */
[----:B0-----:R-:W-:Y:S01]  /*0260*/  VIADD R2, R0, 0xffffffe ;  /* 0x0ffffffe00027836 */ /* 0x001fe20000000000 */
[----:B------:R-:W-:-:S05]  /*0270*/  IABS R0, R4 ;  /* 0x0000000400007213 */ /* 0x000fca0000000000 */
[----:B------:R0:W1:Y:S01]  /*0280*/  F2I.FTZ.U32.TRUNC.NTZ R3, R2 ;  /* 0x0000000200037305 */ /* 0x000062000021f000 */
[----:B------:R-:W-:Y:S02]  /*0290*/  IMAD.MOV R0, RZ, RZ, -R0 ;  /* 0x000000ffff007224 */ /* 0x000fe400078e0a00 */
[----:B0-----:R-:W-:Y:S02]  /*02a0*/  IMAD.MOV.U32 R2, RZ, RZ, RZ ;  /* 0x000000ffff027224 */ /* 0x001fe400078e00ff */
[----:B-1----:R-:W-:-:S04]  /*02b0*/  IMAD.MOV R6, RZ, RZ, -R3 ;  /* 0x000000ffff067224 */ /* 0x002fc800078e0a03 */
[----:B------:R-:W-:-:S04]  /*02c0*/  IMAD R9, R6, R7, RZ ;  /* 0x0000000706097224 */ /* 0x000fc800078e02ff */
[----:B------:R-:W-:-:S06]  /*02d0*/  IMAD.HI.U32 R2, R3, R9, R2 ;  /* 0x0000000903027227 */ /* 0x000fcc00078e0002 */
[----:B------:R-:W-:-:S04]  /*02e0*/  IMAD.HI.U32 R2, R2, R11, RZ ;  /* 0x0000000b02027227 */ /* 0x000fc800078e00ff */
[----:B------:R-:W-:-:S05]  /*02f0*/  IMAD R0, R2, R0, R11 ;  /* 0x0000000002007224 */ /* 0x000fca00078e020b */
[----:B------:R-:W-:-:S13]  /*0300*/  ISETP.GT.U32.AND P1, PT, R7, R0, PT ;  /* 0x000000000700720c */ /* 0x000fda0003f24070 */
[----:B------:R-:W-:Y:S02]  /*0310*/  @!P1 IMAD.IADD R0, R0, 0x1, -R7 ;  /* 0x0000000100009824 */ /* 0x000fe400078e0a07 */
[----:B------:R-:W-:Y:S01]  /*0320*/  @!P1 VIADD R2, R2, 0x1 ;  /* 0x0000000102029836 */ /* 0x000fe20000000000 */
[----:B------:R-:W-:Y:S02]  /*0330*/  ISETP.NE.AND P1, PT, R4, RZ, PT ;  /* 0x000000ff0400720c */ /* 0x000fe40003f25270 */
[----:B------:R-:W-:Y:S02]  /*0340*/  ISETP.GE.U32.AND P0, PT, R0, R7, PT ;  /* 0x000000070000720c */ /* 0x000fe40003f06070 */
[----:B------:R-:W-:-:S04]  /*0350*/  LOP3.LUT R0, R5, R4, RZ, 0x3c, !PT ;  /* 0x0000000405007212 */ /* 0x000fc800078e3cff */
[----:B------:R-:W-:Y:S01]  /*0360*/  ISETP.GE.AND P2, PT, R0, RZ, PT ;  /* 0x000000ff0000720c */ /* 0x000fe20003f46270 */
[----:B------:R-:W-:-:S05]  /*0370*/  VIADD R0, R46, 0x3f ;  /* 0x0000003f2e007836 */ /* 0x000fca0000000000 */
[----:B------:R-:W-:Y:S01]  /*0380*/  SHF.R.S32.HI R3, RZ, 0x1f, R0 ;  /* 0x0000001fff037819 */ /* 0x000fe20000011400 */
[----:B------:R-:W-:-:S03]  /*0390*/  @P0 VIADD R2, R2, 0x1 ;  /* 0x0000000102020836 */ /* 0x000fc60000000000 */
[----:B------:R-:W-:-:S03]  /*03a0*/  LEA.HI R3, R3, R0, RZ, 0x6 ;  /* 0x0000000003037211 */ /* 0x000fc600078f30ff */
[----:B------:R-:W-:Y:S01]  /*03b0*/  @!P2 IMAD.MOV R2, RZ, RZ, -R2 ;  /* 0x000000ffff02a224 */ /* 0x000fe200078e0a02 */
[----:B------:R-:W-:-:S05]  /*03c0*/  @!P1 LOP3.LUT R2, RZ, R4, RZ, 0x33, !PT ;  /* 0x00000004ff029212 */ /* 0x000fca00078e33ff */
[----:B------:R-:W-:Y:S02]  /*03d0*/  IMAD.SHL.U32 R6, R2, 0x8, RZ ;  /* 0x0000000802067824 */ /* 0x000fe400078e00ff */
[----:B------:R-:W-:-:S03]  /*03e0*/  IMAD.MOV R2, RZ, RZ, -R2 ;  /* 0x000000ffff027224 */ /* 0x000fc600078e0a02 */
[----:B------:R-:W-:Y:S01]  /*03f0*/  LEA.HI.SX32 R3, R3, -R6, 0x1a ;  /* 0x8000000603037211 */ /* 0x000fe200078fd2ff */
[----:B------:R-:W-:-:S03]  /*0400*/  IMAD R8, R4, R2, R5 ;  /* 0x0000000204087224 */ /* 0x000fc600078e0205 */
[----:B------:R-:W-:-:S04]  /*0410*/  VIMNMX R11, R3, 0x8, PT ;  /* 0x00000008030b7848 */ /* 0x000fc80003fe0100 */
[-C--:B------:R-:W-:Y:S02]  /*0420*/  IABS R7, R11.reuse ;  /* 0x0000000b00077213 */ /* 0x080fe40000000000 */
[----:B------:R-:W-:Y:S02]  /*0430*/  IABS R4, R11 ;  /* 0x0000000b00047213 */ /* 0x000fe40000000000 */
[----:B------:R-:W0:Y:S08]  /*0440*/  I2F.RP R0, R7 ;  /* 0x0000000700007306 */ /* 0x000e300000209400 */
[----:B0-----:R-:W0:Y:S02]  /*0450*/  MUFU.RCP R0, R0 ;  /* 0x0000000000007308 */ /* 0x001e240000001000 */
[----:B0-----:R-:W-:-:S02]  /*0460*/  VIADD R3, R0, 0xffffffe ;  /* 0x0ffffffe00037836 */ /* 0x001fc40000000000 */
[----:B------:R-:W-:-:S04]  /*0470*/  IMAD.MOV R0, RZ, RZ, -R4 ;  /* 0x000000ffff007224 */ /* 0x000fc800078e0a04 */
[----:B------:R-:W0:Y:S02]  /*0480*/  F2I.FTZ.U32.TRUNC.NTZ R3, R3 ;  /* 0x0000000300037305 */ /* 0x000e24000021f000 */
[----:B0-----:R-:W-:-:S04]  /*0490*/  IMAD.MOV R9, RZ, RZ, -R3 ;  /* 0x000000ffff097224 */ /* 0x001fc800078e0a03 */
[----:B------:R-:W-:Y:S01]  /*04a0*/  IMAD.MOV.U32 R2, RZ, RZ, R9 ;  /* 0x000000ffff027224 */ /* 0x000fe200078e0009 */
[----:B------:R-:W-:-:S03]  /*04b0*/  IABS R9, R8 ;  /* 0x0000000800097213 */ /* 0x000fc60000000000 */
[----:B------:R-:W-:Y:S02]  /*04c0*/  IMAD R5, R2, R7, RZ ;  /* 0x0000000702057224 */ /* 0x000fe400078e02ff */
[----:B------:R-:W-:-:S04]  /*04d0*/  IMAD.MOV.U32 R2, RZ, RZ, RZ ;  /* 0x000000ffff027224 */ /* 0x000fc800078e00ff */
[----:B------:R-:W-:Y:S01]  /*04e0*/  IMAD.HI.U32 R2, R3, R5, R2 ;  /* 0x0000000503027227 */ /* 0x000fe200078e0002 */
[----:B------:R-:W-:-:S04]  /*04f0*/  LOP3.LUT R3, R8, R11, RZ, 0x3c, !PT ;  /* 0x0000000b08037212 */ /* 0x000fc800078e3cff */
[----:B------:R-:W-:Y:S01]  /*0500*/  ISETP.GE.AND P2, PT, R3, RZ, PT ;  /* 0x000000ff0300720c */ /* 0x000fe20003f46270 */
[----:B------:R-:W-:-:S04]  /*0510*/  IMAD.HI.U32 R2, R2, R9, RZ ;  /* 0x0000000902027227 */ /* 0x000fc800078e00ff */
[----:B------:R-:W-:-:S05]  /*0520*/  IMAD R0, R2, R0, R9 ;  /* 0x0000000002007224 */ /* 0x000fca00078e0209 */
[----:B------:R-:W-:-:S13]  /*0530*/  ISETP.GT.U32.AND P1, PT, R7, R0, PT ;  /* 0x000000000700720c */ /* 0x000fda0003f24070 */
[----:B------:R-:W-:Y:S02]  /*0540*/  @!P1 IMAD.IADD R0, R0, 0x1, -R7 ;  /* 0x0000000100009824 */ /* 0x000fe400078e0a07 */
[----:B------:R-:W-:Y:S01]  /*0550*/  @!P1 VIADD R2, R2, 0x1 ;  /* 0x0000000102029836 */ /* 0x000fe20000000000 */
[----:B------:R-:W-:Y:S02]  /*0560*/  ISETP.NE.AND P1, PT, R11, RZ, PT ;  /* 0x000000ff0b00720c */ /* 0x000fe40003f25270 */
[----:B------:R-:W-:Y:S02]  /*0570*/  ISETP.GE.U32.AND P0, PT, R0, R7, PT ;  /* 0x000000070000720c */ /* 0x000fe40003f06070 */
[----:B------:R-:W0:Y:S11]  /*0580*/  S2R R0, SR_TID.X ;  /* 0x0000000000007919 */ /* 0x000e360000002100 */
[----:B------:R-:W-:Y:S01]  /*0590*/  @P0 VIADD R2, R2, 0x1 ;  /* 0x0000000102020836 */ /* 0x000fe20000000000 */
[----:B------:R-:W-:-:S03]  /*05a0*/  ISETP.GE.AND P0, PT, R101, 0x20, PT ;  /* 0x000000206500780c */ /* 0x000fc60003f06270 */
[----:B------:R-:W-:-:S04]  /*05b0*/  IMAD.MOV.U32 R4, RZ, RZ, R2 ;  /* 0x000000ffff047224 */ /* 0x000fc800078e0002 */
[----:B------:R-:W-:Y:S01]  /*05c0*/  @!P2 IMAD.MOV R4, RZ, RZ, -R4 ;  /* 0x000000ffff04a224 */ /* 0x000fe200078e0a04 */
[----:B------:R-:W-:-:S05]  /*05d0*/  @!P1 LOP3.LUT R4, RZ, R11, RZ, 0x33, !PT ;  /* 0x0000000bff049212 */ /* 0x000fca00078e33ff */
[----:B------:R-:W-:Y:S02]  /*05e0*/  IMAD.MOV R2, RZ, RZ, -R4 ;  /* 0x000000ffff027224 */ /* 0x000fe400078e0a04 */
[----:B------:R-:W-:Y:S02]  /*05f0*/  IMAD.SHL.U32 R4, R4, 0x100, RZ ;  /* 0x0000010004047824 */ /* 0x000fe400078e00ff */
[----:B------:R-:W-:Y:S01]  /*0600*/  IMAD R2, R11, R2, R8 ;  /* 0x000000020b027224 */ /* 0x000fe200078e0208 */
[----:B------:R-:W-:Y:S02]  /*0610*/  CS2R R8, SRZ ;  /* 0x0000000000087805 */ /* 0x000fe4000001ff00 */
[----:B------:R-:W-:Y:S02]  /*0620*/  CS2R R10, SRZ ;  /* 0x00000000000a7805 */ /* 0x000fe4000001ff00 */
[----:B0-----:R-:W-:Y:S01]  /*0630*/  LOP3.LUT R3, R0, 0x3f, RZ, 0xc0, !PT ;  /* 0x0000003f00037812 */ /* 0x001fe200078ec0ff */
[----:B------:R-:W-:-:S04]  /*0640*/  IMAD.IADD R2, R6, 0x1, R2 ;  /* 0x0000000106027824 */ /* 0x000fc800078e0202 */
[----:B------:R-:W-:Y:S01]  /*0650*/  IMAD R2, R2, 0x40, R3 ;  /* 0x0000004002027824 */ /* 0x000fe200078e0203 */
[----:B------:R-:W-:-:S04]  /*0660*/  SHF.R.U32.HI R3, RZ, 0x6, R0 ;  /* 0x00000006ff037819 */ /* 0x000fc80000011600 */
[----:B------:R-:W-:Y:S01]  /*0670*/  SGXT.U32 R3, R3, 0x1 ;  /* 0x000000010303781a */ /* 0x000fe20000000000 */
[----:B------:R-:W-:Y:S06]  /*0680*/  @!P0 BRA `(.L_x_0) ;  /* 0x0000003c00b08947 */ /* 0x000fec0003800000 */
[----:B------:R-:W-:Y:S01]  /*0690*/  IABS R15, R46 ;  /* 0x0000002e000f7213 */ /* 0x000fe20000000000 */
[----:B------:R-:W-:Y:S01]  /*06a0*/  ULDC UR4, c[0x0][0x234] ;  /* 0x00008d0000047ab9 */ /* 0x000fe20000000800 */
[----:B------:R-:W-:Y:S01]  /*06b0*/  IABS R6, R47 ;  /* 0x0000002f00067213 */ /* 0x000fe20000000000 */
[----:B------:R-:W-:Y:S01]  /*06c0*/  ULDC.64 UR6, c[0x0][0x210] ;  /* 0x0000840000067ab9 */ /* 0x000fe20000000a00 */
[----:B------:R-:W0:Y:S01]  /*06d0*/  I2F.RP R7, R15 ;  /* 0x0000000f00077306 */ /* 0x000e220000209400 */
[----:B------:R-:W-:Y:S01]  /*06e0*/  ISETP.GE.AND P4, PT, R2, RZ, PT ;  /* 0x000000ff0200720c */ /* 0x000fe20003f86270 */
[----:B------:R-:W-:Y:S01]  /*06f0*/  ULDC UR5, c[0x0][0x240] ;  /* 0x0000900000057ab9 */ /* 0x000fe20000000800 */
[----:B------:R-:W1:Y:S01]  /*0700*/  LDC R90, c[0x0][0x238] ;  /* 0x00008e00ff5a7b82 */ /* 0x000e620000000800 */
[----:B------:R-:W-:Y:S02]  /*0710*/  LOP3.LUT R106, R3, 0x4, RZ, 0xfc, !PT ;  /* 0x00000004036a7812 */ /* 0x000fe400078efcff */
[----:B------:R-:W-:-:S02]  /*0720*/  CS2R R72, SRZ ;  /* 0x0000000000487805 */ /* 0x000fc4000001ff00 */
[C---:B------:R-:W-:Y:S02]  /*0730*/  LOP3.LUT R107, R3.reuse, 0x6, RZ, 0xfc, !PT ;  /* 0x00000006036b7812 */ /* 0x040fe400078efcff */
[----:B------:R-:W-:Y:S01]  /*0740*/  CS2R R74, SRZ ;  /* 0x00000000004a7805 */ /* 0x000fe2000001ff00 */
[----:B------:R-:W2:Y:S01]  /*0750*/  I2F.RP R5, R6 ;  /* 0x0000000600057306 */ /* 0x000ea20000209400 */
[C---:B------:R-:W-:Y:S02]  /*0760*/  LOP3.LUT R108, R3.reuse, 0x8, RZ, 0xfc, !PT ;  /* 0x00000008036c7812 */ /* 0x040fe400078efcff */
[----:B------:R-:W-:Y:S02]  /*0770*/  CS2R R76, SRZ ;  /* 0x00000000004c7805 */ /* 0x000fe4000001ff00 */
[----:B------:R-:W-:Y:S02]  /*0780*/  LOP3.LUT R109, R3, 0xa, RZ, 0xfc, !PT ;  /* 0x0000000a036d7812 */ /* 0x000fe400078efcff */
[----:B------:R-:W-:-:S02]  /*0790*/  CS2R R78, SRZ ;  /* 0x00000000004e7805 */ /* 0x000fc4000001ff00 */
[----:B------:R-:W-:Y:S02]  /*07a0*/  LEA.HI R103, R0, 0xe, RZ, 0x1a ;  /* 0x0000000e00677811 */ /* 0x000fe400078fd0ff */
[----:B------:R-:W-:Y:S02]  /*07b0*/  CS2R R80, SRZ ;  /* 0x0000000000507805 */ /* 0x000fe4000001ff00 */
[C---:B------:R-:W-:Y:S01]  /*07c0*/  LOP3.LUT R102, R3.reuse, 0x10, RZ, 0xfc, !PT ;  /* 0x0000001003667812 */ /* 0x040fe200078efcff */
[----:B0-----:R-:W0:Y:S01]  /*07d0*/  MUFU.RCP R7, R7 ;  /* 0x0000000700077308 */ /* 0x001e220000001000 */
[C---:B------:R-:W-:Y:S02]  /*07e0*/  LOP3.LUT R100, R3.reuse, 0x14, RZ, 0xfc, !PT ;  /* 0x0000001403647812 */ /* 0x040fe400078efcff */
[----:B------:R-:W-:Y:S02]  /*07f0*/  CS2R R82, SRZ ;  /* 0x0000000000527805 */ /* 0x000fe4000001ff00 */
[----:B------:R-:W-:-:S02]  /*0800*/  LOP3.LUT R99, R3, 0x16, RZ, 0xfc, !PT ;  /* 0x0000001603637812 */ /* 0x000fc400078efcff */
[----:B------:R-:W-:Y:S02]  /*0810*/  CS2R R84, SRZ ;  /* 0x0000000000547805 */ /* 0x000fe4000001ff00 */
[C---:B------:R-:W-:Y:S02]  /*0820*/  LOP3.LUT R97, R3.reuse, 0x18, RZ, 0xfc, !PT ;  /* 0x0000001803617812 */ /* 0x040fe400078efcff */
[----:B------:R-:W-:Y:S02]  /*0830*/  CS2R R86, SRZ ;  /* 0x0000000000567805 */ /* 0x000fe4000001ff00 */
[C---:B------:R-:W-:Y:S01]  /*0840*/  LOP3.LUT R96, R3.reuse, 0x1a, RZ, 0xfc, !PT ;  /* 0x0000001a03607812 */ /* 0x040fe200078efcff */
[----:B--2---:R-:W2:Y:S01]  /*0850*/  MUFU.RCP R5, R5 ;  /* 0x0000000500057308 */ /* 0x004ea20000001000 */
[----:B------:R-:W-:Y:S01]  /*0860*/  LOP3.LUT R95, R3, 0x1c, RZ, 0xfc, !PT ;  /* 0x0000001c035f7812 */ /* 0x000fe200078efcff */
[----:B------:R-:W-:Y:S01]  /*0870*/  UMOV UR8, 0x80 ;  /* 0x0000008000087882 */ /* 0x000fe20000000000 */
[----:B------:R-:W-:Y:S01]  /*0880*/  LEA.HI R98, R0, 0x1e, RZ, 0x1a ;  /* 0x0000001e00627811 */ /* 0x000fe200078fd0ff */
[-C--:B-1----:R-:W-:Y:S01]  /*0890*/  IMAD R91, R108, R90.reuse, RZ ;  /* 0x0000005a6c5b7224 */ /* 0x082fe200078e02ff */
[----:B------:R-:W-:Y:S01]  /*08a0*/  LOP3.LUT R104, R0, 0x1f, RZ, 0xc0, !PT ;  /* 0x0000001f00687812 */ /* 0x000fe200078ec0ff */
[-C--:B------:R-:W-:Y:S01]  /*08b0*/  IMAD R88, R107, R90.reuse, RZ ;  /* 0x0000005a6b587224 */ /* 0x080fe200078e02ff */
[----:B------:R-:W-:Y:S01]  /*08c0*/  LOP3.LUT R105, R3, 0x2, RZ, 0xfc, !PT ;  /* 0x0000000203697812 */ /* 0x000fe200078efcff */
[----:B------:R-:W-:Y:S01]  /*08d0*/  IMAD R89, R106, R90, RZ ;  /* 0x0000005a6a597224 */ /* 0x000fe200078e02ff */
[----:B------:R-:W-:Y:S01]  /*08e0*/  UMOV UR9, 0x40000040 ;  /* 0x4000004000097882 */ /* 0x000fe20000000000 */
[----:B0-----:R-:W-:Y:S01]  /*08f0*/  VIADD R10, R7, 0xffffffe ;  /* 0x0ffffffe070a7836 */ /* 0x001fe20000000000 */
[----:B------:R-:W-:Y:S01]  /*0900*/  SHF.R.U32.HI R7, RZ, 0x5, R0 ;  /* 0x00000005ff077819 */ /* 0x000fe20000011600 */
[----:B------:R-:W-:Y:S01]  /*0910*/  UMOV UR10, 0xfffffffe ;  /* 0xfffffffe000a7882 */ /* 0x000fe20000000000 */
[----:B------:R-:W-:Y:S01]  /*0920*/  UMOV UR11, 0x7fffffdf ;  /* 0x7fffffdf000b7882 */ /* 0x000fe20000000000 */
[----:B------:R0:W1:Y:S01]  /*0930*/  F2I.FTZ.U32.TRUNC.NTZ R11, R10 ;  /* 0x0000000a000b7305 */ /* 0x000062000021f000 */
[----:B------:R-:W-:Y:S01]  /*0940*/  ULDC UR14, c[0x0][0x230] ;  /* 0x00008c00000e7ab9 */ /* 0x000fe20000000800 */
[----:B--2---:R-:W-:Y:S01]  /*0950*/  VIADD R8, R5, 0xffffffe ;  /* 0x0ffffffe05087836 */ /* 0x004fe20000000000 */
[----:B------:R-:W-:-:S05]  /*0960*/  SGXT.U32 R5, R7, 0x2 ;  /* 0x000000020705781a */ /* 0x000fca0000000000 */
[----:B------:R2:W3:Y:S01]  /*0970*/  F2I.FTZ.U32.TRUNC.NTZ R9, R8 ;  /* 0x0000000800097305 */ /* 0x0004e2000021f000 */
[----:B0-----:R-:W-:Y:S01]  /*0980*/  IMAD.MOV.U32 R10, RZ, RZ, RZ ;  /* 0x000000ffff0a7224 */ /* 0x001fe200078e00ff */
[----:B------:R-:W-:-:S04]  /*0990*/  LOP3.LUT R20, R4, UR12, R5, 0xfe, !PT ;  /* 0x0000000c04147c12 */ /* 0x000fc8000f8efe05 */
[C---:B------:R-:W-:Y:S01]  /*09a0*/  LOP3.LUT R14, R20.reuse, 0x7c, RZ, 0xfc, !PT ;  /* 0x0000007c140e7812 */ /* 0x040fe200078efcff */
[--C-:B-1----:R-:W-:Y:S01]  /*09b0*/  IMAD.MOV R12, RZ, RZ, -R11.reuse ;  /* 0x000000ffff0c7224 */ /* 0x102fe200078e0a0b */
[----:B------:R-:W-:Y:S01]  /*09c0*/  LOP3.LUT R16, R20, 0x78, RZ, 0xfc, !PT ;  /* 0x0000007814107812 */ /* 0x000fe200078efcff */
[----:B--2---:R-:W-:Y:S01]  /*09d0*/  IMAD.MOV.U32 R8, RZ, RZ, RZ ;  /* 0x000000ffff087224 */ /* 0x004fe200078e00ff */
[----:B------:R-:W-:Y:S01]  /*09e0*/  IABS R7, R14 ;  /* 0x0000000e00077213 */ /* 0x000fe20000000000 */
[----:B------:R-:W-:Y:S01]  /*09f0*/  IMAD R13, R12, R15, RZ ;  /* 0x0000000f0c0d7224 */ /* 0x000fe200078e02ff */
[----:B------:R-:W-:Y:S02]  /*0a00*/  IABS R12, R2 ;  /* 0x00000002000c7213 */ /* 0x000fe40000000000 */
[----:B------:R-:W-:Y:S01]  /*0a10*/  LOP3.LUT R17, R20, 0x74, RZ, 0xfc, !PT ;  /* 0x0000007414117812 */ /* 0x000fe200078efcff */
[----:B------:R-:W-:Y:S01]  /*0a20*/  IMAD.HI.U32 R11, R11, R13, R10 ;  /* 0x0000000d0b0b7227 */ /* 0x000fe200078e000a */
[----:B------:R-:W-:-:S02]  /*0a30*/  ISETP.GE.AND P6, PT, R14, RZ, PT ;  /* 0x000000ff0e00720c */ /* 0x000fc40003fc6270 */
[----:B------:R-:W-:Y:S01]  /*0a40*/  IABS R13, R17 ;  /* 0x00000011000d7213 */ /* 0x000fe20000000000 */
[----:B------:R-:W-:Y:S01]  /*0a50*/  IMAD.MOV.U32 R10, RZ, RZ, R12 ;  /* 0x000000ffff0a7224 */ /* 0x000fe200078e000c */
[----:B------:R-:W-:Y:S01]  /*0a60*/  IABS R12, R16 ;  /* 0x00000010000c7213 */ /* 0x000fe20000000000 */
[----:B---3--:R-:W-:Y:S01]  /*0a70*/  IMAD.MOV R5, RZ, RZ, -R9 ;  /* 0x000000ffff057224 */ /* 0x008fe200078e0a09 */
[----:B------:R-:W-:Y:S01]  /*0a80*/  ISETP.GE.AND P1, PT, R17, RZ, PT ;  /* 0x000000ff1100720c */ /* 0x000fe20003f26270 */
[----:B------:R-:W-:Y:S01]  /*0a90*/  IMAD.HI.U32 R11, R11, R10, RZ ;  /* 0x0000000a0b0b7227 */ /* 0x000fe200078e00ff */
[C---:B------:R-:W-:Y:S02]  /*0aa0*/  LOP3.LUT R14, R20.reuse, 0x70, RZ, 0xfc, !PT ;  /* 0x00000070140e7812 */ /* 0x040fe400078efcff */
[C---:B------:R-:W-:Y:S01]  /*0ab0*/  LOP3.LUT R19, R20.reuse, 0x68, RZ, 0xfc, !PT ;  /* 0x0000006814137812 */ /* 0x040fe200078efcff */
[----:B------:R-:W-:Y:S01]  /*0ac0*/  IMAD.MOV R11, RZ, RZ, -R11 ;  /* 0x000000ffff0b7224 */ /* 0x000fe200078e0a0b */
[C---:B------:R-:W-:Y:S01]  /*0ad0*/  LOP3.LUT R24, R20.reuse, 0x4c, RZ, 0xfc, !PT ;  /* 0x0000004c14187812 */ /* 0x040fe200078efcff */
[----:B------:R-:W-:Y:S01]  /*0ae0*/  IMAD R5, R5, R6, RZ ;  /* 0x0000000605057224 */ /* 0x000fe200078e02ff */
[C---:B------:R-:W-:Y:S01]  /*0af0*/  LOP3.LUT R22, R20.reuse, 0x50, RZ, 0xfc, !PT ;  /* 0x0000005014167812 */ /* 0x040fe200078efcff */
[----:B------:R-:W-:Y:S01]  /*0b00*/  IMAD R10, R15, R11, R10 ;  /* 0x0000000b0f0a7224 */ /* 0x000fe200078e020a */
[----:B------:R-:W-:Y:S01]  /*0b10*/  LOP3.LUT R26, R20, 0x48, RZ, 0xfc, !PT ;  /* 0x00000048141a7812 */ /* 0x000fe200078efcff */
[----:B------:R-:W-:Y:S01]  /*0b20*/  IMAD.HI.U32 R9, R9, R5, R8 ;  /* 0x0000000509097227 */ /* 0x000fe200078e0008 */
[----:B------:R-:W-:-:S02]  /*0b30*/  SHF.R.S32.HI R8, RZ, 0x1f, R101 ;  /* 0x0000001fff087819 */ /* 0x000fc40000011465 */
[----:B------:R-:W-:Y:S01]  /*0b40*/  ISETP.GT.U32.AND P0, PT, R15, R10, PT ;  /* 0x0000000a0f00720c */ /* 0x000fe20003f04070 */
[----:B------:R-:W-:Y:S01]  /*0b50*/  IMAD.MOV.U32 R11, RZ, RZ, R7 ;  /* 0x000000ffff0b7224 */ /* 0x000fe200078e0007 */
[----:B------:R-:W-:Y:S01]  /*0b60*/  LEA.HI R101, R8, R101, RZ, 0x5 ;  /* 0x0000006508657211 */ /* 0x000fe200078f28ff */
[C---:B------:R-:W-:Y:S01]  /*0b70*/  IMAD.HI.U32 R7, R9.reuse, R12, RZ ;  /* 0x0000000c09077227 */ /* 0x040fe200078e00ff */
[----:B------:R-:W-:Y:S02]  /*0b80*/  IABS R31, R22 ;  /* 0x00000016001f7213 */ /* 0x000fe40000000000 */
[----:B------:R-:W-:Y:S01]  /*0b90*/  IABS R35, R26 ;  /* 0x0000001a00237213 */ /* 0x000fe20000000000 */
[C---:B------:R-:W-:Y:S01]  /*0ba0*/  IMAD.HI.U32 R5, R9.reuse, R11, RZ ;  /* 0x0000000b09057227 */ /* 0x040fe200078e00ff */
[C---:B------:R-:W-:Y:S02]  /*0bb0*/  LOP3.LUT R28, R20.reuse, 0x10, RZ, 0xfc, !PT ;  /* 0x00000010141c7812 */ /* 0x040fe400078efcff */
[----:B------:R-:W-:Y:S01]  /*0bc0*/  LOP3.LUT R32, R20, 0x8, RZ, 0xfc, !PT ;  /* 0x0000000814207812 */ /* 0x000fe200078efcff */
[----:B------:R-:W-:Y:S01]  /*0bd0*/  IMAD.MOV R5, RZ, RZ, -R5 ;  /* 0x000000ffff057224 */ /* 0x000fe200078e0a05 */
[----:B------:R-:W-:Y:S01]  /*0be0*/  IABS R65, R28 ;  /* 0x0000001c00417213 */ /* 0x000fe20000000000 */
[----:B------:R-:W-:Y:S01]  /*0bf0*/  @!P0 IMAD.IADD R10, R10, 0x1, -R15 ;  /* 0x000000010a0a8824 */ /* 0x000fe200078e0a0f */
[----:B------:R-:W-:Y:S01]  /*0c00*/  ISETP.GE.AND P0, PT, R16, RZ, PT ;  /* 0x000000ff1000720c */ /* 0x000fe20003f06270 */
[----:B------:R-:W-:Y:S01]  /*0c10*/  IMAD.HI.U32 R8, R9, R13, RZ ;  /* 0x0000000d09087227 */ /* 0x000fe200078e00ff */
[----:B------:R-:W-:-:S02]  /*0c20*/  LOP3.LUT R16, R20, 0x6c, RZ, 0xfc, !PT ;  /* 0x0000006c14107812 */ /* 0x000fc400078efcff */
[----:B------:R-:W-:Y:S01]  /*0c30*/  ISETP.GT.U32.AND P3, PT, R15, R10, PT ;  /* 0x0000000a0f00720c */ /* 0x000fe20003f64070 */
[----:B------:R-:W-:Y:S01]  /*0c40*/  IMAD.MOV R7, RZ, RZ, -R7 ;  /* 0x000000ffff077224 */ /* 0x000fe200078e0a07 */
[----:B------:R-:W-:Y:S01]  /*0c50*/  IABS R17, R16 ;  /* 0x0000001000117213 */ /* 0x000fe20000000000 */
[----:B------:R-:W-:Y:S01]  /*0c60*/  IMAD R5, R6, R5, R11 ;  /* 0x0000000506057224 */ /* 0x000fe200078e020b */
[----:B------:R-:W-:Y:S01]  /*0c70*/  LOP3.LUT R30, R20, 0xc, RZ, 0xfc, !PT ;  /* 0x0000000c141e7812 */ /* 0x000fe200078efcff */
[----:B------:R-:W-:Y:S01]  /*0c80*/  IMAD.MOV R8, RZ, RZ, -R8 ;  /* 0x000000ffff087224 */ /* 0x000fe200078e0a08 */
[----:B------:R-:W-:Y:S01]  /*0c90*/  IABS R69, R32 ;  /* 0x0000002000457213 */ /* 0x000fe20000000000 */
[C---:B------:R-:W-:Y:S01]  /*0ca0*/  IMAD R11, R6.reuse, R7, R12 ;  /* 0x00000007060b7224 */ /* 0x040fe200078e020c */
[C---:B------:R-:W-:Y:S01]  /*0cb0*/  ISETP.GT.U32.AND P2, PT, R6.reuse, R5, PT ;  /* 0x000000050600720c */ /* 0x040fe20003f44070 */
[C---:B------:R-:W-:Y:S01]  /*0cc0*/  IMAD R13, R6.reuse, R8, R13 ;  /* 0x00000008060d7224 */ /* 0x040fe200078e020d */
[----:B------:R-:W-:Y:S01]  /*0cd0*/  IABS R7, R14 ;  /* 0x0000000e00077213 */ /* 0x000fe20000000000 */
[----:B------:R-:W-:Y:S01]  /*0ce0*/  IMAD.HI.U32 R8, R9, R17, RZ ;  /* 0x0000001109087227 */ /* 0x000fe200078e00ff */
[----:B------:R-:W-:-:S02]  /*0cf0*/  ISETP.GT.U32.AND P5, PT, R6, R11, PT ;  /* 0x0000000b0600720c */ /* 0x000fc40003fa4070 */
[----:B------:R-:W-:Y:S01]  /*0d00*/  IABS R12, R19 ;  /* 0x00000013000c7213 */ /* 0x000fe20000000000 */
[----:B------:R-:W-:Y:S01]  /*0d10*/  @!P3 IMAD.IADD R10, R10, 0x1, -R15 ;  /* 0x000000010a0ab824 */ /* 0x000fe200078e0a0f */
[C---:B------:R-:W-:Y:S01]  /*0d20*/  ISETP.GT.U32.AND P3, PT, R6.reuse, R13, PT ;  /* 0x0000000d0600720c */ /* 0x040fe20003f64070 */
[----:B------:R-:W-:Y:S01]  /*0d30*/  IMAD.MOV R8, RZ, RZ, -R8 ;  /* 0x000000ffff087224 */ /* 0x000fe200078e0a08 */
[----:B------:R-:W-:Y:S01]  /*0d40*/  IABS R67, R30 ;  /* 0x0000001e00437213 */ /* 0x000fe20000000000 */
[----:B------:R-:W-:Y:S01]  /*0d50*/  IMAD.MOV.U32 R15, RZ, RZ, R7 ;  /* 0x000000ffff0f7224 */ /* 0x000fe200078e0007 */
[----:B------:R-:W-:Y:S01]  /*0d60*/  IABS R71, R20 ;  /* 0x0000001400477213 */ /* 0x000fe20000000000 */
[--C-:B------:R-:W-:Y:S01]  /*0d70*/  @!P2 IMAD.IADD R5, R5, 0x1, -R6.reuse ;  /* 0x000000010505a824 */ /* 0x100fe200078e0a06 */
[----:B------:R-:W-:Y:S01]  /*0d80*/  SHF.R.S32.HI R101, RZ, 0x5, R101 ;  /* 0x00000005ff657819 */ /* 0x000fe20000011465 */
[----:B------:R-:W-:Y:S01]  /*0d90*/  IMAD R17, R6, R8, R17 ;  /* 0x0000000806117224 */ /* 0x000fe200078e0211 */
[----:B------:R-:W-:Y:S01]  /*0da0*/  LOP3.LUT R8, R20, 0x64, RZ, 0xfc, !PT ;  /* 0x0000006414087812 */ /* 0x000fe200078efcff */
[----:B------:R-:W-:Y:S01]  /*0db0*/  @!P5 IMAD.IADD R11, R11, 0x1, -R6 ;  /* 0x000000010b0bd824 */ /* 0x000fe200078e0a06 */
[----:B------:R-:W-:Y:S01]  /*0dc0*/  ISETP.GT.U32.AND P2, PT, R6, R5, PT ;  /* 0x000000050600720c */ /* 0x000fe20003f44070 */
[----:B------:R-:W-:Y:S01]  /*0dd0*/  IMAD.HI.U32 R7, R9, R15, RZ ;  /* 0x0000000f09077227 */ /* 0x000fe200078e00ff */
[----:B------:R-:W-:-:S02]  /*0de0*/  ISETP.NE.AND P5, PT, R46, RZ, PT ;  /* 0x000000ff2e00720c */ /* 0x000fc40003fa5270 */
[----:B------:R-:W-:Y:S01]  /*0df0*/  IABS R21, R8 ;  /* 0x0000000800157213 */ /* 0x000fe20000000000 */
[----:B------:R-:W-:Y:S01]  /*0e00*/  @!P3 IMAD.IADD R13, R13, 0x1, -R6 ;  /* 0x000000010d0db824 */ /* 0x000fe200078e0a06 */
[C---:B------:R-:W-:Y:S01]  /*0e10*/  ISETP.GT.U32.AND P3, PT, R6.reuse, R11, PT ;  /* 0x0000000b0600720c */ /* 0x040fe20003f64070 */
[----:B------:R-:W-:Y:S02]  /*0e20*/  IMAD.MOV.U32 R18, RZ, RZ, R10 ;  /* 0x000000ffff127224 */ /* 0x000fe400078e000a */
[----:B------:R-:W-:Y:S02]  /*0e30*/  IMAD.MOV R7, RZ, RZ, -R7 ;  /* 0x000000ffff077224 */ /* 0x000fe400078e0a07 */
[----:B------:R-:W-:Y:S01]  /*0e40*/  @!P4 IMAD.MOV R18, RZ, RZ, -R18 ;  /* 0x000000ffff12c224 */ /* 0x000fe200078e0a12 */
[----:B------:R-:W-:Y:S01]  /*0e50*/  ISETP.GT.U32.AND P4, PT, R6, R13, PT ;  /* 0x0000000d0600720c */ /* 0x000fe20003f84070 */
[--C-:B------:R-:W-:Y:S01]  /*0e60*/  @!P2 IMAD.IADD R5, R5, 0x1, -R6.reuse ;  /* 0x000000010505a824 */ /* 0x100fe200078e0a06 */
[----:B------:R-:W-:Y:S01]  /*0e70*/  ISETP.GE.AND P2, PT, R14, RZ, PT ;  /* 0x000000ff0e00720c */ /* 0x000fe20003f46270 */
[----:B------:R-:W-:Y:S01]  /*0e80*/  IMAD R15, R6, R7, R15 ;  /* 0x00000007060f7224 */ /* 0x000fe200078e020f */
[----:B------:R-:W-:Y:S01]  /*0e90*/  @!P5 LOP3.LUT R18, RZ, R46, RZ, 0x33, !PT ;  /* 0x0000002eff12d212 */ /* 0x000fe200078e33ff */
[----:B------:R-:W-:Y:S01]  /*0ea0*/  IMAD.MOV.U32 R7, RZ, RZ, R5 ;  /* 0x000000ffff077224 */ /* 0x000fe200078e0005 */
[----:B------:R-:W-:Y:S01]  /*0eb0*/  LOP3.LUT R14, R20, 0x60, RZ, 0xfc, !PT ;  /* 0x00000060140e7812 */ /* 0x000fe200078efcff */
[----:B------:R-:W-:Y:S01]  /*0ec0*/  @!P3 IMAD.IADD R11, R11, 0x1, -R6 ;  /* 0x000000010b0bb824 */ /* 0x000fe200078e0a06 */
[C---:B------:R-:W-:Y:S01]  /*0ed0*/  ISETP.GT.U32.AND P3, PT, R6.reuse, R17, PT ;  /* 0x000000110600720c */ /* 0x040fe20003f64070 */
[----:B------:R-:W-:Y:S01]  /*0ee0*/  IMAD.HI.U32 R5, R9, R12, RZ ;  /* 0x0000000c09057227 */ /* 0x000fe200078e00ff */
[----:B------:R-:W-:-:S02]  /*0ef0*/  ISETP.GT.U32.AND P5, PT, R6, R15, PT ;  /* 0x0000000f0600720c */ /* 0x000fc40003fa4070 */
[----:B------:R-:W-:Y:S01]  /*0f00*/  IABS R23, R14 ;  /* 0x0000000e00177213 */ /* 0x000fe20000000000 */
[----:B------:R-:W-:Y:S01]  /*0f10*/  @!P6 IMAD.MOV R7, RZ, RZ, -R7 ;  /* 0x000000ffff07e224 */ /* 0x000fe200078e0a07 */
[----:B------:R-:W-:Y:S01]  /*0f20*/  ISETP.GE.AND P6, PT, R16, RZ, PT ;  /* 0x000000ff1000720c */ /* 0x000fe20003fc6270 */
[----:B------:R-:W-:Y:S01]  /*0f30*/  @!P0 IMAD.MOV R11, RZ, RZ, -R11 ;  /* 0x000000ffff0b8224 */ /* 0x000fe200078e0a0b */
[----:B------:R-:W-:Y:S01]  /*0f40*/  ISETP.GE.AND P0, PT, R8, RZ, PT ;  /* 0x000000ff0800720c */ /* 0x000fe20003f06270 */
[----:B------:R-:W-:Y:S01]  /*0f50*/  IMAD.HI.U32 R8, R9, R21, RZ ;  /* 0x0000001509087227 */ /* 0x000fe200078e00ff */
[----:B------:R-:W-:-:S03]  /*0f60*/  LOP3.LUT R16, R20, 0x5c, RZ, 0xfc, !PT ;  /* 0x0000005c14107812 */ /* 0x000fc600078efcff */
[----:B------:R-:W-:Y:S01]  /*0f70*/  @!P3 IMAD.IADD R17, R17, 0x1, -R6 ;  /* 0x000000011111b824 */ /* 0x000fe200078e0a06 */
[----:B------:R-:W-:Y:S01]  /*0f80*/  IABS R25, R16 ;  /* 0x0000001000197213 */ /* 0x000fe20000000000 */
[----:B------:R-:W-:Y:S02]  /*0f90*/  IMAD.MOV R5, RZ, RZ, -R5 ;  /* 0x000000ffff057224 */ /* 0x000fe400078e0a05 */
[----:B------:R-:W-:Y:S01]  /*0fa0*/  IMAD.MOV R8, RZ, RZ, -R8 ;  /* 0x000000ffff087224 */ /* 0x000fe200078e0a08 */
[C---:B------:R-:W-:Y:S01]  /*0fb0*/  ISETP.GT.U32.AND P3, PT, R6.reuse, R17, PT ;  /* 0x000000110600720c */ /* 0x040fe20003f64070 */
[----:B------:R-:W-:Y:S01]  /*0fc0*/  @!P4 IMAD.IADD R13, R13, 0x1, -R6 ;  /* 0x000000010d0dc824 */ /* 0x000fe200078e0a06 */
[----:B------:R-:W-:Y:S01]  /*0fd0*/  ISETP.GE.AND P4, PT, R19, RZ, PT ;  /* 0x000000ff1300720c */ /* 0x000fe20003f86270 */
[C---:B------:R-:W-:Y:S02]  /*0fe0*/  IMAD R5, R6.reuse, R5, R12 ;  /* 0x0000000506057224 */ /* 0x040fe400078e020c */
[----:B------:R-:W-:Y:S01]  /*0ff0*/  IMAD R21, R6, R8, R21 ;  /* 0x0000000806157224 */ /* 0x000fe200078e0215 */
[----:B------:R-:W-:Y:S01]  /*1000*/  LOP3.LUT R8, R20, 0x58, RZ, 0xfc, !PT ;  /* 0x0000005814087812 */ /* 0x000fe200078efcff */
[----:B------:R-:W-:Y:S01]  /*1010*/  @!P1 IMAD.MOV R13, RZ, RZ, -R13 ;  /* 0x000000ffff0d9224 */ /* 0x000fe200078e0a0d */
[----:B------:R-:W-:Y:S01]  /*1020*/  ISETP.GT.U32.AND P1, PT, R6, R5, PT ;  /* 0x000000050600720c */ /* 0x000fe20003f24070 */
[----:B------:R-:W-:Y:S01]  /*1030*/  IMAD.HI.U32 R12, R9, R25, RZ ;  /* 0x00000019090c7227 */ /* 0x000fe200078e00ff */
[----:B------:R-:W-:-:S03]  /*1040*/  IABS R27, R8 ;  /* 0x00000008001b7213 */ /* 0x000fc60000000000 */
[--C-:B------:R-:W-:Y:S01]  /*1050*/  @!P3 IMAD.IADD R17, R17, 0x1, -R6.reuse ;  /* 0x000000011111b824 */ /* 0x100fe200078e0a06 */
[----:B------:R-:W-:Y:S01]  /*1060*/  ISETP.GE.AND P3, PT, R16, RZ, PT ;  /* 0x000000ff1000720c */ /* 0x000fe20003f66270 */
[----:B------:R-:W-:Y:S01]  /*1070*/  @!P5 IMAD.IADD R15, R15, 0x1, -R6 ;  /* 0x000000010f0fd824 */ /* 0x000fe200078e0a06 */
[----:B------:R-:W-:Y:S01]  /*1080*/  LOP3.LUT R16, R20, 0x54, RZ, 0xfc, !PT ;  /* 0x0000005414107812 */ /* 0x000fe200078efcff */
[----:B------:R-:W-:Y:S01]  /*1090*/  @!P6 IMAD.MOV R17, RZ, RZ, -R17 ;  /* 0x000000ffff11e224 */ /* 0x000fe200078e0a11 */
[C---:B------:R-:W-:Y:S01]  /*10a0*/  ISETP.GT.U32.AND P6, PT, R6.reuse, R21, PT ;  /* 0x000000150600720c */ /* 0x040fe20003fc4070 */
[----:B------:R-:W-:Y:S01]  /*10b0*/  IMAD.MOV R12, RZ, RZ, -R12 ;  /* 0x000000ffff0c7224 */ /* 0x000fe200078e0a0c */
[C---:B------:R-:W-:Y:S01]  /*10c0*/  ISETP.GT.U32.AND P5, PT, R6.reuse, R15, PT ;  /* 0x0000000f0600720c */ /* 0x040fe20003fa4070 */
[----:B------:R-:W-:Y:S01]  /*10d0*/  @!P1 IMAD.IADD R5, R5, 0x1, -R6 ;  /* 0x0000000105059824 */ /* 0x000fe200078e0a06 */
[----:B------:R-:W-:Y:S01]  /*10e0*/  IABS R29, R16 ;  /* 0x00000010001d7213 */ /* 0x000fe20000000000 */
[----:B------:R-:W-:-:S02]  /*10f0*/  IMAD R25, R6, R12, R25 ;  /* 0x0000000c06197224 */ /* 0x000fc400078e0219 */
[----:B------:R-:W-:Y:S01]  /*1100*/  IMAD.HI.U32 R10, R9, R23, RZ ;  /* 0x00000017090a7227 */ /* 0x000fe200078e00ff */
[----:B------:R-:W-:-:S03]  /*1110*/  ISETP.GT.U32.AND P1, PT, R6, R5, PT ;  /* 0x000000050600720c */ /* 0x000fc60003f24070 */
[----:B------:R-:W-:Y:S02]  /*1120*/  IMAD.MOV R10, RZ, RZ, -R10 ;  /* 0x000000ffff0a7224 */ /* 0x000fe400078e0a0a */
[----:B------:R-:W-:Y:S01]  /*1130*/  @!P6 IMAD.IADD R21, R21, 0x1, -R6 ;  /* 0x000000011515e824 */ /* 0x000fe200078e0a06 */
[C---:B------:R-:W-:Y:S01]  /*1140*/  ISETP.GT.U32.AND P6, PT, R6.reuse, R25, PT ;  /* 0x000000190600720c */ /* 0x040fe20003fc4070 */
[----:B------:R-:W-:Y:S02]  /*1150*/  IMAD R23, R6, R10, R23 ;  /* 0x0000000a06177224 */ /* 0x000fe400078e0217 */
[----:B------:R-:W-:-:S04]  /*1160*/  IMAD.HI.U32 R10, R9, R29, RZ ;  /* 0x0000001d090a7227 */ /* 0x000fc800078e00ff */
[----:B------:R-:W-:Y:S01]  /*1170*/  @!P5 IMAD.IADD R15, R15, 0x1, -R6 ;  /* 0x000000010f0fd824 */ /* 0x000fe200078e0a06 */
[----:B------:R-:W-:Y:S01]  /*1180*/  ISETP.GE.AND P5, PT, R14, RZ, PT ;  /* 0x000000ff0e00720c */ /* 0x000fe20003fa6270 */
[----:B------:R-:W-:Y:S01]  /*1190*/  IMAD.MOV R10, RZ, RZ, -R10 ;  /* 0x000000ffff0a7224 */ /* 0x000fe200078e0a0a */
[----:B------:R-:W-:Y:S01]  /*11a0*/  IABS R14, R24 ;  /* 0x00000018000e7213 */ /* 0x000fe20000000000 */
[--C-:B------:R-:W-:Y:S01]  /*11b0*/  @!P1 IMAD.IADD R5, R5, 0x1, -R6.reuse ;  /* 0x0000000105059824 */ /* 0x100fe200078e0a06 */
[C---:B------:R-:W-:Y:S01]  /*11c0*/  ISETP.GT.U32.AND P1, PT, R6.reuse, R23, PT ;  /* 0x000000170600720c */ /* 0x040fe20003f24070 */
[----:B------:R-:W-:Y:S02]  /*11d0*/  @!P6 IMAD.IADD R25, R25, 0x1, -R6 ;  /* 0x000000011919e824 */ /* 0x000fe400078e0a06 */
[C---:B------:R-:W-:Y:S02]  /*11e0*/  IMAD R29, R6.reuse, R10, R29 ;  /* 0x0000000a061d7224 */ /* 0x040fe400078e021d */
[----:B------:R-:W-:Y:S01]  /*11f0*/  IMAD.MOV.U32 R10, RZ, RZ, R14 ;  /* 0x000000ffff0a7224 */ /* 0x000fe200078e000e */
[----:B------:R-:W-:Y:S01]  /*1200*/  ISETP.GT.U32.AND P6, PT, R6, R25, PT ;  /* 0x000000190600720c */ /* 0x000fe20003fc4070 */
[----:B------:R-:W-:Y:S01]  /*1210*/  IMAD.MOV.U32 R19, RZ, RZ, R5 ;  /* 0x000000ffff137224 */ /* 0x000fe200078e0005 */
[----:B------:R-:W-:Y:S01]  /*1220*/  LOP3.LUT R14, R20, 0x40, RZ, 0xfc, !PT ;  /* 0x00000040140e7812 */ /* 0x000fe200078efcff */
[----:B------:R-:W-:-:S03]  /*1230*/  IMAD.HI.U32 R5, R9, R10, RZ ;  /* 0x0000000a09057227 */ /* 0x000fc600078e00ff */
[----:B------:R-:W-:Y:S01]  /*1240*/  IABS R39, R14 ;  /* 0x0000000e00277213 */ /* 0x000fe20000000000 */
[----:B------:R-:W-:Y:S02]  /*1250*/  IMAD.MOV R5, RZ, RZ, -R5 ;  /* 0x000000ffff057224 */ /* 0x000fe400078e0a05 */
[----:B------:R-:W-:Y:S01]  /*1260*/  @!P2 IMAD.MOV R15, RZ, RZ, -R15 ;  /* 0x000000ffff0fa224 */ /* 0x000fe200078e0a0f */
[----:B------:R-:W-:Y:S01]  /*1270*/  ISETP.GE.AND P2, PT, R8, RZ, PT ;  /* 0x000000ff0800720c */ /* 0x000fe20003f46270 */
[C---:B------:R-:W-:Y:S02]  /*1280*/  IMAD R5, R6.reuse, R5, R10 ;  /* 0x0000000506057224 */ /* 0x040fe400078e020a */
[----:B------:R-:W-:Y:S02]  /*1290*/  @!P6 IMAD.IADD R25, R25, 0x1, -R6 ;  /* 0x000000011919e824 */ /* 0x000fe400078e0a06 */
[----:B------:R-:W-:Y:S01]  /*12a0*/  IMAD.HI.U32 R8, R9, R27, RZ ;  /* 0x0000001b09087227 */ /* 0x000fe200078e00ff */
[----:B------:R-:W-:-:S03]  /*12b0*/  ISETP.GT.U32.AND P6, PT, R6, R5, PT ;  /* 0x000000050600720c */ /* 0x000fc60003fc4070 */
[----:B------:R-:W-:-:S04]  /*12c0*/  IMAD.HI.U32 R12, R9, R31, RZ ;  /* 0x0000001f090c7227 */ /* 0x000fc800078e00ff */
[----:B------:R-:W-:Y:S01]  /*12d0*/  @!P1 IMAD.IADD R23, R23, 0x1, -R6 ;  /* 0x0000000117179824 */ /* 0x000fe200078e0a06 */
[C---:B------:R-:W-:Y:S01]  /*12e0*/  ISETP.GT.U32.AND P1, PT, R6.reuse, R21, PT ;  /* 0x000000150600720c */ /* 0x040fe20003f24070 */
[----:B------:R-:W-:Y:S02]  /*12f0*/  IMAD.MOV R8, RZ, RZ, -R8 ;  /* 0x000000ffff087224 */ /* 0x000fe400078e0a08 */
[----:B------:R-:W-:Y:S02]  /*1300*/  IMAD.MOV R12, RZ, RZ, -R12 ;  /* 0x000000ffff0c7224 */ /* 0x000fe400078e0a0c */
[C---:B------:R-:W-:Y:S02]  /*1310*/  IMAD R27, R6.reuse, R8, R27 ;  /* 0x00000008061b7224 */ /* 0x040fe400078e021b */
[----:B------:R-:W-:Y:S01]  /*1320*/  IMAD R31, R6, R12, R31 ;  /* 0x0000000c061f7224 */ /* 0x000fe200078e021f */
[----:B------:R-:W-:Y:S01]  /*1330*/  LOP3.LUT R12, R20, 0x44, RZ, 0xfc, !PT ;  /* 0x00000044140c7812 */ /* 0x000fe200078efcff */
[----:B------:R-:W-:-:S03]  /*1340*/  IMAD.HI.U32 R8, R9, R35, RZ ;  /* 0x0000002309087227 */ /* 0x000fc600078e00ff */
[----:B------:R-:W-:Y:S01]  /*1350*/  IABS R37, R12 ;  /* 0x0000000c00257213 */ /* 0x000fe20000000000 */
[----:B------:R-:W-:Y:S02]  /*1360*/  @!P6 IMAD.IADD R5, R5, 0x1, -R6 ;  /* 0x000000010505e824 */ /* 0x000fe400078e0a06 */
[----:B------:R-:W-:Y:S02]  /*1370*/  IMAD.MOV R8, RZ, RZ, -R8 ;  /* 0x000000ffff087224 */ /* 0x000fe400078e0a08 */
[----:B------:R-:W-:Y:S01]  /*1380*/  @!P1 IMAD.IADD R21, R21, 0x1, -R6 ;  /* 0x0000000115159824 */ /* 0x000fe200078e0a06 */
[C---:B------:R-:W-:Y:S01]  /*1390*/  ISETP.GT.U32.AND P1, PT, R6.reuse, R27, PT ;  /* 0x0000001b0600720c */ /* 0x040fe20003f24070 */
[C---:B------:R-:W-:Y:S01]  /*13a0*/  IMAD R35, R6.reuse, R8, R35 ;  /* 0x0000000806237224 */ /* 0x040fe200078e0223 */
[----:B------:R-:W-:Y:S01]  /*13b0*/  ISETP.GT.U32.AND P6, PT, R6, R5, PT ;  /* 0x000000050600720c */ /* 0x000fe20003fc4070 */
[----:B------:R-:W-:-:S04]  /*13c0*/  IMAD.HI.U32 R8, R9, R37, RZ ;  /* 0x0000002509087227 */ /* 0x000fc800078e00ff */
[----:B------:R-:W-:Y:S01]  /*13d0*/  @!P0 IMAD.MOV R21, RZ, RZ, -R21 ;  /* 0x000000ffff158224 */ /* 0x000fe200078e0a15 */
[C---:B------:R-:W-:Y:S01]  /*13e0*/  ISETP.GT.U32.AND P0, PT, R6.reuse, R29, PT ;  /* 0x0000001d0600720c */ /* 0x040fe20003f04070 */
[----:B------:R-:W-:Y:S02]  /*13f0*/  IMAD.MOV R10, RZ, RZ, -R8 ;  /* 0x000000ffff0a7224 */ /* 0x000fe400078e0a08 */
[----:B------:R-:W-:Y:S01]  /*1400*/  @!P4 IMAD.MOV R19, RZ, RZ, -R19 ;  /* 0x000000ffff13c224 */ /* 0x000fe200078e0a13 */
[C---:B------:R-:W-:Y:S01]  /*1410*/  ISETP.GT.U32.AND P4, PT, R6.reuse, R23, PT ;  /* 0x000000170600720c */ /* 0x040fe20003f84070 */
[----:B------:R-:W-:Y:S01]  /*1420*/  IMAD R37, R6, R10, R37 ;  /* 0x0000000a06257224 */ /* 0x000fe200078e0225 */
[----:B------:R-:W-:Y:S01]  /*1430*/  LOP3.LUT R10, R20, 0x38, RZ, 0xfc, !PT ;  /* 0x00000038140a7812 */ /* 0x000fe200078efcff */
[--C-:B------:R-:W-:Y:S01]  /*1440*/  @!P1 IMAD.IADD R27, R27, 0x1, -R6.reuse ;  /* 0x000000011b1b9824 */ /* 0x100fe200078e0a06 */
[----:B------:R-:W-:Y:S01]  /*1450*/  ISETP.GE.AND P1, PT, R16, RZ, PT ;  /* 0x000000ff1000720c */ /* 0x000fe20003f26270 */
[----:B------:R-:W-:Y:S01]  /*1460*/  @!P6 IMAD.IADD R5, R5, 0x1, -R6 ;  /* 0x000000010505e824 */ /* 0x000fe200078e0a06 */
[----:B------:R-:W-:Y:S01]  /*1470*/  ISETP.GT.U32.AND P6, PT, R6, R37, PT ;  /* 0x000000250600720c */ /* 0x000fe20003fc4070 */
[----:B------:R-:W-:Y:S01]  /*1480*/  IMAD.HI.U32 R8, R9, R39, RZ ;  /* 0x0000002709087227 */ /* 0x000fe200078e00ff */
[----:B------:R-:W-:-:S02]  /*1490*/  LOP3.LUT R16, R20, 0x2c, RZ, 0xfc, !PT ;  /* 0x0000002c14107812 */ /* 0x000fc400078efcff */
[----:B------:R-:W-:Y:S01]  /*14a0*/  IABS R43, R10 ;  /* 0x0000000a002b7213 */ /* 0x000fe20000000000 */
[--C-:B------:R-:W-:Y:S01]  /*14b0*/  @!P0 IMAD.IADD R29, R29, 0x1, -R6.reuse ;  /* 0x000000011d1d8824 */ /* 0x100fe200078e0a06 */
[C---:B------:R-:W-:Y:S01]  /*14c0*/  ISETP.GT.U32.AND P0, PT, R6.reuse, R27, PT ;  /* 0x0000001b0600720c */ /* 0x040fe20003f04070 */
[----:B------:R-:W-:Y:S01]  /*14d0*/  @!P4 IMAD.IADD R23, R23, 0x1, -R6 ;  /* 0x000000011717c824 */ /* 0x000fe200078e0a06 */
[C---:B------:R-:W-:Y:S01]  /*14e0*/  ISETP.GT.U32.AND P4, PT, R6.reuse, R31, PT ;  /* 0x0000001f0600720c */ /* 0x040fe20003f84070 */
[----:B------:R-:W-:Y:S01]  /*14f0*/  IMAD.MOV R8, RZ, RZ, -R8 ;  /* 0x000000ffff087224 */ /* 0x000fe200078e0a08 */
[----:B------:R-:W-:Y:S01]  /*1500*/  IABS R51, R16 ;  /* 0x0000001000337213 */ /* 0x000fe20000000000 */
[----:B------:R-:W-:Y:S02]  /*1510*/  @!P5 IMAD.MOV R23, RZ, RZ, -R23 ;  /* 0x000000ffff17d224 */ /* 0x000fe400078e0a17 */
[--C-:B------:R-:W-:Y:S02]  /*1520*/  @!P6 IMAD.IADD R37, R37, 0x1, -R6.reuse ;  /* 0x000000012525e824 */ /* 0x100fe400078e0a06 */
[----:B------:R-:W-:Y:S01]  /*1530*/  IMAD R39, R6, R8, R39 ;  /* 0x0000000806277224 */ /* 0x000fe200078e0227 */
[----:B------:R-:W-:Y:S01]  /*1540*/  LOP3.LUT R8, R20, 0x3c, RZ, 0xfc, !PT ;  /* 0x0000003c14087812 */ /* 0x000fe200078efcff */
[----:B------:R-:W-:Y:S01]  /*1550*/  @!P3 IMAD.MOV R25, RZ, RZ, -R25 ;  /* 0x000000ffff19b224 */ /* 0x000fe200078e0a19 */
[----:B------:R-:W-:Y:S01]  /*1560*/  ISETP.GT.U32.AND P6, PT, R6, R37, PT ;  /* 0x000000250600720c */ /* 0x000fe20003fc4070 */
[--C-:B------:R-:W-:Y:S01]  /*1570*/  @!P0 IMAD.IADD R27, R27, 0x1, -R6.reuse ;  /* 0x000000011b1b8824 */ /* 0x100fe200078e0a06 */
[----:B------:R-:W-:Y:S01]  /*1580*/  ISETP.GE.AND P0, PT, R22, RZ, PT ;  /* 0x000000ff1600720c */ /* 0x000fe20003f06270 */
[--C-:B------:R-:W-:Y:S01]  /*1590*/  @!P4 IMAD.IADD R31, R31, 0x1, -R6.reuse ;  /* 0x000000011f1fc824 */ /* 0x100fe200078e0a06 */
[----:B------:R-:W-:Y:S01]  /*15a0*/  ISETP.GT.U32.AND P4, PT, R6, R29, PT ;  /* 0x0000001d0600720c */ /* 0x000fe20003f84070 */
[----:B------:R-:W-:Y:S01]  /*15b0*/  @!P2 IMAD.MOV R27, RZ, RZ, -R27 ;  /* 0x000000ffff1ba224 */ /* 0x000fe200078e0a1b */
[----:B------:R-:W-:Y:S01]  /*15c0*/  ISETP.GE.AND P2, PT, R12, RZ, PT ;  /* 0x000000ff0c00720c */ /* 0x000fe20003f46270 */
[----:B------:R-:W-:Y:S01]  /*15d0*/  IMAD.MOV.U32 R33, RZ, RZ, R5 ;  /* 0x000000ffff217224 */ /* 0x000fe200078e0005 */
[----:B------:R-:W-:Y:S01]  /*15e0*/  ISETP.GT.U32.AND P5, PT, R6, R31, PT ;  /* 0x0000001f0600720c */ /* 0x000fe20003fa4070 */
[----:B------:R-:W-:Y:S01]  /*15f0*/  IMAD R18, R18, UR4, RZ ;  /* 0x0000000412127c24 */ /* 0x000fe2000f8e02ff */
[----:B------:R-:W-:Y:S01]  /*1600*/  ISETP.GT.U32.AND P3, PT, R6, R35, PT ;  /* 0x000000230600720c */ /* 0x000fe20003f64070 */
[----:B------:R-:W-:Y:S01]  /*1610*/  UIADD3 UR4, UR13, 0x2000, URZ ;  /* 0x000020000d047890 */ /* 0x000fe2000fffe03f */
[----:B------:R-:W-:Y:S01]  /*1620*/  LOP3.LUT R12, R20, 0x34, RZ, 0xfc, !PT ;  /* 0x00000034140c7812 */ /* 0x000fe200078efcff */
[--C-:B------:R-:W-:Y:S01]  /*1630*/  @!P6 IMAD.IADD R37, R37, 0x1, -R6.reuse ;  /* 0x000000012525e824 */ /* 0x100fe200078e0a06 */
[----:B------:R-:W-:Y:S01]  /*1640*/  ISETP.GE.AND P6, PT, R16, RZ, PT ;  /* 0x000000ff1000720c */ /* 0x000fe20003fc6270 */
[----:B------:R-:W-:Y:S01]  /*1650*/  USHF.R.U32.HI UR4, URZ, 0x4, UR4 ;  /* 0x000000043f047899 */ /* 0x000fe20008011604 */
[----:B------:R-:W-:Y:S01]  /*1660*/  IABS R45, R12 ;  /* 0x0000000c002d7213 */ /* 0x000fe20000000000 */
[--C-:B------:R-:W-:Y:S01]  /*1670*/  @!P4 IMAD.IADD R29, R29, 0x1, -R6.reuse ;  /* 0x000000011d1dc824 */ /* 0x100fe200078e0a06 */
[----:B------:R-:W-:Y:S01]  /*1680*/  ISETP.GE.AND P4, PT, R24, RZ, PT ;  /* 0x000000ff1800720c */ /* 0x000fe20003f86270 */
[----:B------:R-:W-:Y:S01]  /*1690*/  @!P2 IMAD.MOV R37, RZ, RZ, -R37 ;  /* 0x000000ffff25a224 */ /* 0x000fe200078e0a25 */
[----:B------:R-:W-:Y:S01]  /*16a0*/  ISETP.GT.U32.AND P2, PT, R6, R39, PT ;  /* 0x000000270600720c */ /* 0x000fe20003f44070 */
[--C-:B------:R-:W-:Y:S01]  /*16b0*/  @!P5 IMAD.IADD R31, R31, 0x1, -R6.reuse ;  /* 0x000000011f1fd824 */ /* 0x100fe200078e0a06 */
[----:B------:R-:W-:Y:S01]  /*16c0*/  ISETP.GE.AND P5, PT, R26, RZ, PT ;  /* 0x000000ff1a00720c */ /* 0x000fe20003fa6270 */
[----:B------:R-:W-:Y:S01]  /*16d0*/  @!P1 IMAD.MOV R29, RZ, RZ, -R29 ;  /* 0x000000ffff1d9224 */ /* 0x000fe200078e0a1d */
[----:B------:R-:W-:Y:S01]  /*16e0*/  ISETP.GE.AND P1, PT, R14, RZ, PT ;  /* 0x000000ff0e00720c */ /* 0x000fe20003f26270 */
[----:B------:R-:W-:Y:S01]  /*16f0*/  @!P0 IMAD.MOV R31, RZ, RZ, -R31 ;  /* 0x000000ffff1f8224 */ /* 0x000fe200078e0a1f */
[----:B------:R-:W-:Y:S01]  /*1700*/  ISETP.GE.AND P0, PT, R8, RZ, PT ;  /* 0x000000ff0800720c */ /* 0x000fe20003f06270 */
[--C-:B------:R-:W-:Y:S01]  /*1710*/  @!P3 IMAD.IADD R35, R35, 0x1, -R6.reuse ;  /* 0x000000012323b824 */ /* 0x100fe200078e0a06 */
[----:B------:R-:W-:Y:S01]  /*1720*/  IABS R8, R8 ;  /* 0x0000000800087213 */ /* 0x000fe20000000000 */
[----:B------:R-:W-:Y:S01]  /*1730*/  USGXT.U32 UR4, UR4, 0xe ;  /* 0x0000000e0404789a */ /* 0x000fe20008000000 */
[----:B------:R-:W-:Y:S01]  /*1740*/  LOP3.LUT R14, R20, 0x30, RZ, 0xfc, !PT ;  /* 0x00000030140e7812 */ /* 0x000fe200078efcff */
[----:B------:R-:W-:Y:S01]  /*1750*/  @!P4 IMAD.MOV R33, RZ, RZ, -R33 ;  /* 0x000000ffff21c224 */ /* 0x000fe200078e0a21 */
[----:B------:R-:W-:Y:S01]  /*1760*/  ISETP.GT.U32.AND P3, PT, R6, R35, PT ;  /* 0x000000230600720c */ /* 0x000fe20003f64070 */
[----:B------:R-:W-:Y:S01]  /*1770*/  @!P2 IMAD.IADD R39, R39, 0x1, -R6 ;  /* 0x000000012727a824 */ /* 0x000fe200078e0a06 */
[----:B------:R-:W-:Y:S01]  /*1780*/  IABS R49, R14 ;  /* 0x0000000e00317213 */ /* 0x000fe20000000000 */
[----:B------:R-:W-:Y:S01]  /*1790*/  IMAD.MOV.U32 R16, RZ, RZ, R8 ;  /* 0x000000ffff107224 */ /* 0x000fe200078e0008 */
[----:B------:R-:W-:Y:S01]  /*17a0*/  ISETP.GE.AND P4, PT, R12, RZ, PT ;  /* 0x000000ff0c00720c */ /* 0x000fe20003f86270 */
[----:B------:R-:W-:Y:S01]  /*17b0*/  IMAD.HI.U32 R8, R9, R43, RZ ;  /* 0x0000002b09087227 */ /* 0x000fe200078e00ff */
[----:B------:R-:W-:-:S02]  /*17c0*/  ISETP.GT.U32.AND P2, PT, R6, R39, PT ;  /* 0x000000270600720c */ /* 0x000fc40003f44070 */
[C---:B------:R-:W-:Y:S01]  /*17d0*/  LOP3.LUT R22, R20.reuse, 0x20, RZ, 0xfc, !PT ;  /* 0x0000002014167812 */ /* 0x040fe200078efcff */
[----:B------:R-:W-:Y:S01]  /*17e0*/  IMAD.HI.U32 R5, R9, R16, RZ ;  /* 0x0000001009057227 */ /* 0x000fe200078e00ff */
[C---:B------:R-:W-:Y:S02]  /*17f0*/  LOP3.LUT R24, R20.reuse, 0x1c, RZ, 0xfc, !PT ;  /* 0x0000001c14187812 */ /* 0x040fe400078efcff */
[----:B------:R-:W-:Y:S01]  /*1800*/  IABS R57, R22 ;  /* 0x0000001600397213 */ /* 0x000fe20000000000 */
[----:B------:R-:W-:Y:S01]  /*1810*/  IMAD.MOV R5, RZ, RZ, -R5 ;  /* 0x000000ffff057224 */ /* 0x000fe200078e0a05 */
[----:B------:R-:W-:Y:S01]  /*1820*/  LOP3.LUT R26, R20, 0x18, RZ, 0xfc, !PT ;  /* 0x00000018141a7812 */ /* 0x000fe200078efcff */
[----:B------:R-:W-:Y:S01]  /*1830*/  IMAD.MOV R8, RZ, RZ, -R8 ;  /* 0x000000ffff087224 */ /* 0x000fe200078e0a08 */
[----:B------:R-:W-:Y:S01]  /*1840*/  IABS R59, R24 ;  /* 0x00000018003b7213 */ /* 0x000fe20000000000 */
[----:B------:R-:W-:Y:S01]  /*1850*/  IMAD R5, R6, R5, R16 ;  /* 0x0000000506057224 */ /* 0x000fe200078e0210 */
[----:B------:R-:W-:Y:S01]  /*1860*/  LOP3.LUT R16, R20, 0x24, RZ, 0xfc, !PT ;  /* 0x0000002414107812 */ /* 0x000fe200078efcff */
[C---:B------:R-:W-:Y:S01]  /*1870*/  IMAD R43, R6.reuse, R8, R43 ;  /* 0x00000008062b7224 */ /* 0x040fe200078e022b */
[----:B------:R-:W-:Y:S01]  /*1880*/  IABS R61, R26 ;  /* 0x0000001a003d7213 */ /* 0x000fe20000000000 */
[--C-:B------:R-:W-:Y:S01]  /*1890*/  @!P2 IMAD.IADD R39, R39, 0x1, -R6.reuse ;  /* 0x000000012727a824 */ /* 0x100fe200078e0a06 */
[----:B------:R-:W-:Y:S01]  /*18a0*/  ISETP.GT.U32.AND P2, PT, R6, R5, PT ;  /* 0x000000050600720c */ /* 0x000fe20003f44070 */
[----:B------:R-:W-:Y:S01]  /*18b0*/  @!P3 IMAD.IADD R35, R35, 0x1, -R6 ;  /* 0x000000012323b824 */ /* 0x000fe200078e0a06 */
[----:B------:R-:W-:Y:S01]  /*18c0*/  ISETP.GE.AND P3, PT, R10, RZ, PT ;  /* 0x000000ff0a00720c */ /* 0x000fe20003f66270 */
[----:B------:R-:W-:Y:S01]  /*18d0*/  @!P1 IMAD.MOV R39, RZ, RZ, -R39 ;  /* 0x000000ffff279224 */ /* 0x000fe200078e0a27 */
[----:B------:R-:W-:Y:S01]  /*18e0*/  ISETP.GT.U32.AND P1, PT, R6, R43, PT ;  /* 0x0000002b0600720c */ /* 0x000fe20003f24070 */
[----:B------:R-:W-:Y:S01]  /*18f0*/  IMAD.HI.U32 R10, R9, R45, RZ ;  /* 0x0000002d090a7227 */ /* 0x000fe200078e00ff */
[----:B------:R-:W-:-:S03]  /*1900*/  IABS R55, R16 ;  /* 0x0000001000377213 */ /* 0x000fc60000000000 */
[----:B------:R-:W-:-:S04]  /*1910*/  IMAD.HI.U32 R12, R9, R49, RZ ;  /* 0x00000031090c7227 */ /* 0x000fc800078e00ff */
[----:B------:R-:W-:Y:S02]  /*1920*/  @!P2 IMAD.IADD R5, R5, 0x1, -R6 ;  /* 0x000000010505a824 */ /* 0x000fe400078e0a06 */
[----:B------:R-:W-:Y:S02]  /*1930*/  IMAD.MOV R10, RZ, RZ, -R10 ;  /* 0x000000ffff0a7224 */ /* 0x000fe400078e0a0a */
[----:B------:R-:W-:Y:S01]  /*1940*/  @!P1 IMAD.IADD R43, R43, 0x1, -R6 ;  /* 0x000000012b2b9824 */ /* 0x000fe200078e0a06 */
[C---:B------:R-:W-:Y:S01]  /*1950*/  ISETP.GT.U32.AND P2, PT, R6.reuse, R5, PT ;  /* 0x000000050600720c */ /* 0x040fe20003f44070 */
[----:B------:R-:W-:Y:S02]  /*1960*/  IMAD.MOV R12, RZ, RZ, -R12 ;  /* 0x000000ffff0c7224 */ /* 0x000fe400078e0a0c */
[C---:B------:R-:W-:Y:S01]  /*1970*/  IMAD R45, R6.reuse, R10, R45 ;  /* 0x0000000a062d7224 */ /* 0x040fe200078e022d */
[C---:B------:R-:W-:Y:S01]  /*1980*/  ISETP.GT.U32.AND P1, PT, R6.reuse, R43, PT ;  /* 0x0000002b0600720c */ /* 0x040fe20003f24070 */
[----:B------:R-:W-:-:S02]  /*1990*/  IMAD R49, R6, R12, R49 ;  /* 0x0000000c06317224 */ /* 0x000fc400078e0231 */
[----:B------:R-:W-:Y:S01]  /*19a0*/  @!P5 IMAD.MOV R35, RZ, RZ, -R35 ;  /* 0x000000ffff23d224 */ /* 0x000fe200078e0a23 */
[----:B------:R-:W-:Y:S01]  /*19b0*/  ISETP.GE.AND P5, PT, R14, RZ, PT ;  /* 0x000000ff0e00720c */ /* 0x000fe20003fa6270 */
[----:B------:R-:W-:-:S04]  /*19c0*/  IMAD.HI.U32 R14, R9, R51, RZ ;  /* 0x00000033090e7227 */ /* 0x000fc800078e00ff */
[----:B------:R-:W-:Y:S01]  /*19d0*/  @!P2 IMAD.IADD R5, R5, 0x1, -R6 ;  /* 0x000000010505a824 */ /* 0x000fe200078e0a06 */
[C---:B------:R-:W-:Y:S01]  /*19e0*/  ISETP.GT.U32.AND P2, PT, R6.reuse, R45, PT ;  /* 0x0000002d0600720c */ /* 0x040fe20003f44070 */
[----:B------:R-:W-:Y:S02]  /*19f0*/  IMAD.MOV R14, RZ, RZ, -R14 ;  /* 0x000000ffff0e7224 */ /* 0x000fe400078e0a0e */
[----:B------:R-:W-:Y:S01]  /*1a00*/  @!P1 IMAD.IADD R43, R43, 0x1, -R6 ;  /* 0x000000012b2b9824 */ /* 0x000fe200078e0a06 */
[C---:B------:R-:W-:Y:S01]  /*1a10*/  ISETP.GT.U32.AND P1, PT, R6.reuse, R49, PT ;  /* 0x000000310600720c */ /* 0x040fe20003f24070 */
[----:B------:R-:W-:Y:S01]  /*1a20*/  IMAD R51, R6, R14, R51 ;  /* 0x0000000e06337224 */ /* 0x000fe200078e0233 */
[----:B------:R-:W-:Y:S01]  /*1a30*/  LOP3.LUT R14, R20, 0x28, RZ, 0xfc, !PT ;  /* 0x00000028140e7812 */ /* 0x000fe200078efcff */
[----:B------:R-:W-:-:S03]  /*1a40*/  IMAD.HI.U32 R10, R9, R55, RZ ;  /* 0x00000037090a7227 */ /* 0x000fc600078e00ff */
[----:B------:R-:W-:Y:S01]  /*1a50*/  IABS R53, R14 ;  /* 0x0000000e00357213 */ /* 0x000fe20000000000 */
[----:B------:R-:W-:-:S04]  /*1a60*/  IMAD.HI.U32 R12, R9, R57, RZ ;  /* 0x00000039090c7227 */ /* 0x000fc800078e00ff */
[--C-:B------:R-:W-:Y:S02]  /*1a70*/  @!P2 IMAD.IADD R45, R45, 0x1, -R6.reuse ;  /* 0x000000012d2da824 */ /* 0x100fe400078e0a06 */
[----:B------:R-:W-:Y:S02]  /*1a80*/  @!P1 IMAD.IADD R49, R49, 0x1, -R6 ;  /* 0x0000000131319824 */ /* 0x000fe400078e0a06 */
[----:B------:R-:W-:Y:S01]  /*1a90*/  IMAD.HI.U32 R8, R9, R53, RZ ;  /* 0x0000003509087227 */ /* 0x000fe200078e00ff */
[C---:B------:R-:W-:Y:S02]  /*1aa0*/  ISETP.GT.U32.AND P2, PT, R6.reuse, R45, PT ;  /* 0x0000002d0600720c */ /* 0x040fe40003f44070 */
[----:B------:R-:W-:Y:S01]  /*1ab0*/  ISETP.GT.U32.AND P1, PT, R6, R49, PT ;  /* 0x000000310600720c */ /* 0x000fe20003f24070 */
[----:B------:R-:W-:Y:S02]  /*1ac0*/  IMAD.MOV R10, RZ, RZ, -R10 ;  /* 0x000000ffff0a7224 */ /* 0x000fe400078e0a0a */
[----:B------:R-:W-:-:S02]  /*1ad0*/  IMAD.MOV.U32 R41, RZ, RZ, R5 ;  /* 0x000000ffff297224 */ /* 0x000fc400078e0005 */
[----:B------:R-:W-:Y:S02]  /*1ae0*/  IMAD.MOV R8, RZ, RZ, -R8 ;  /* 0x000000ffff087224 */ /* 0x000fe400078e0a08 */
[----:B------:R-:W-:Y:S02]  /*1af0*/  IMAD.MOV R12, RZ, RZ, -R12 ;  /* 0x000000ffff0c7224 */ /* 0x000fe400078e0a0c */
[C---:B------:R-:W-:Y:S02]  /*1b00*/  IMAD R55, R6.reuse, R10, R55 ;  /* 0x0000000a06377224 */ /* 0x040fe400078e0237 */
[----:B------:R-:W-:Y:S01]  /*1b10*/  @!P0 IMAD.MOV R41, RZ, RZ, -R41 ;  /* 0x000000ffff298224 */ /* 0x000fe200078e0a29 */
[C---:B------:R-:W-:Y:S01]  /*1b20*/  ISETP.GT.U32.AND P0, PT, R6.reuse, R51, PT ;  /* 0x000000330600720c */ /* 0x040fe20003f04070 */
[----:B------:R-:W-:Y:S02]  /*1b30*/  IMAD R53, R6, R8, R53 ;  /* 0x0000000806357224 */ /* 0x000fe400078e0235 */
[----:B------:R-:W-:-:S04]  /*1b40*/  IMAD.HI.U32 R8, R9, R59, RZ ;  /* 0x0000003b09087227 */ /* 0x000fc800078e00ff */
[----:B------:R-:W-:Y:S01]  /*1b50*/  IMAD R57, R6, R12, R57 ;  /* 0x0000000c06397224 */ /* 0x000fe200078e0239 */
[----:B------:R-:W-:Y:S01]  /*1b60*/  LOP3.LUT R12, R20, 0x14, RZ, 0xfc, !PT ;  /* 0x00000014140c7812 */ /* 0x000fe200078efcff */
[----:B------:R-:W-:Y:S01]  /*1b70*/  @!P2 IMAD.IADD R45, R45, 0x1, -R6 ;  /* 0x000000012d2da824 */ /* 0x000fe200078e0a06 */
[----:B------:R-:W-:Y:S01]  /*1b80*/  ISETP.GT.U32.AND P2, PT, R6, R55, PT ;  /* 0x000000370600720c */ /* 0x000fe20003f44070 */
[----:B------:R-:W-:Y:S01]  /*1b90*/  IMAD.HI.U32 R10, R9, R61, RZ ;  /* 0x0000003d090a7227 */ /* 0x000fe200078e00ff */
[----:B------:R-:W-:-:S03]  /*1ba0*/  IABS R63, R12 ;  /* 0x0000000c003f7213 */ /* 0x000fc60000000000 */
[----:B------:R-:W-:Y:S02]  /*1bb0*/  IMAD.MOV R8, RZ, RZ, -R8 ;  /* 0x000000ffff087224 */ /* 0x000fe400078e0a08 */
[----:B------:R-:W-:Y:S01]  /*1bc0*/  @!P1 IMAD.IADD R49, R49, 0x1, -R6 ;  /* 0x0000000131319824 */ /* 0x000fe200078e0a06 */
[C---:B------:R-:W-:Y:S01]  /*1bd0*/  ISETP.GT.U32.AND P1, PT, R6.reuse, R57, PT ;  /* 0x000000390600720c */ /* 0x040fe20003f24070 */
[----:B------:R-:W-:Y:S02]  /*1be0*/  IMAD.MOV R10, RZ, RZ, -R10 ;  /* 0x000000ffff0a7224 */ /* 0x000fe400078e0a0a */
[C---:B------:R-:W-:Y:S02]  /*1bf0*/  IMAD R59, R6.reuse, R8, R59 ;  /* 0x00000008063b7224 */ /* 0x040fe400078e023b */
[----:B------:R-:W-:Y:S01]  /*1c00*/  @!P3 IMAD.MOV R43, RZ, RZ, -R43 ;  /* 0x000000ffff2bb224 */ /* 0x000fe200078e0a2b */
[C---:B------:R-:W-:Y:S01]  /*1c10*/  ISETP.GT.U32.AND P3, PT, R6.reuse, R53, PT ;  /* 0x000000350600720c */ /* 0x040fe20003f64070 */
[----:B------:R-:W-:-:S02]  /*1c20*/  IMAD R61, R6, R10, R61 ;  /* 0x0000000a063d7224 */ /* 0x000fc400078e023d */
[----:B------:R-:W-:-:S04]  /*1c30*/  IMAD.HI.U32 R10, R9, R65, RZ ;  /* 0x00000041090a7227 */ /* 0x000fc800078e00ff */
[----:B------:R-:W-:-:S04]  /*1c40*/  IMAD.HI.U32 R8, R9, R63, RZ ;  /* 0x0000003f09087227 */ /* 0x000fc800078e00ff */
[----:B------:R-:W-:Y:S01]  /*1c50*/  @!P0 IMAD.IADD R51, R51, 0x1, -R6 ;  /* 0x0000000133338824 */ /* 0x000fe200078e0a06 */
[C---:B------:R-:W-:Y:S01]  /*1c60*/  ISETP.GT.U32.AND P0, PT, R6.reuse, R59, PT ;  /* 0x0000003b0600720c */ /* 0x040fe20003f04070 */
[----:B------:R-:W-:Y:S02]  /*1c70*/  IMAD.MOV R10, RZ, RZ, -R10 ;  /* 0x000000ffff0a7224 */ /* 0x000fe400078e0a0a */
[----:B------:R-:W-:Y:S02]  /*1c80*/  @!P2 IMAD.IADD R55, R55, 0x1, -R6 ;  /* 0x000000013737a824 */ /* 0x000fe400078e0a06 */
[----:B------:R-:W-:Y:S02]  /*1c90*/  IMAD.MOV R8, RZ, RZ, -R8 ;  /* 0x000000ffff087224 */ /* 0x000fe400078e0a08 */
[C---:B------:R-:W-:Y:S02]  /*1ca0*/  IMAD R65, R6.reuse, R10, R65 ;  /* 0x0000000a06417224 */ /* 0x040fe400078e0241 */
[----:B------:R-:W-:Y:S01]  /*1cb0*/  @!P1 IMAD.IADD R57, R57, 0x1, -R6 ;  /* 0x0000000139399824 */ /* 0x000fe200078e0a06 */
[C---:B------:R-:W-:Y:S01]  /*1cc0*/  ISETP.GT.U32.AND P1, PT, R6.reuse, R55, PT ;  /* 0x000000370600720c */ /* 0x040fe20003f24070 */
[----:B------:R-:W-:-:S02]  /*1cd0*/  IMAD R63, R6, R8, R63 ;  /* 0x00000008063f7224 */ /* 0x000fc400078e023f */
[----:B------:R-:W-:-:S04]  /*1ce0*/  IMAD.HI.U32 R10, R9, R69, RZ ;  /* 0x00000045090a7227 */ /* 0x000fc800078e00ff */
[----:B------:R-:W-:-:S04]  /*1cf0*/  IMAD.HI.U32 R8, R9, R67, RZ ;  /* 0x0000004309087227 */ /* 0x000fc800078e00ff */
[----:B------:R-:W-:Y:S01]  /*1d00*/  @!P3 IMAD.IADD R53, R53, 0x1, -R6 ;  /* 0x000000013535b824 */ /* 0x000fe200078e0a06 */
[C---:B------:R-:W-:Y:S01]  /*1d10*/  ISETP.GT.U32.AND P3, PT, R6.reuse, R61, PT ;  /* 0x0000003d0600720c */ /* 0x040fe20003f64070 */
[----:B------:R-:W-:Y:S01]  /*1d20*/  @!P4 IMAD.MOV R45, RZ, RZ, -R45 ;  /* 0x000000ffff2dc224 */ /* 0x000fe200078e0a2d */
[C---:B------:R-:W-:Y:S01]  /*1d30*/  ISETP.GT.U32.AND P4, PT, R6.reuse, R51, PT ;  /* 0x000000330600720c */ /* 0x040fe20003f84070 */
[----:B------:R-:W-:Y:S01]  /*1d40*/  IMAD.MOV R10, RZ, RZ, -R10 ;  /* 0x000000ffff0a7224 */ /* 0x000fe200078e0a0a */
[----:B------:R-:W-:Y:S01]  /*1d50*/  ISETP.GT.U32.AND P2, PT, R6, R53, PT ;  /* 0x000000350600720c */ /* 0x000fe20003f44070 */
[----:B------:R-:W-:-:S04]  /*1d60*/  IMAD.HI.U32 R5, R9, R71, RZ ;  /* 0x0000004709057227 */ /* 0x000fc800078e00ff */
[----:B------:R-:W-:Y:S02]  /*1d70*/  IMAD.MOV R8, RZ, RZ, -R8 ;  /* 0x000000ffff087224 */ /* 0x000fe400078e0a08 */
[----:B------:R-:W-:Y:S01]  /*1d80*/  @!P0 IMAD.IADD R59, R59, 0x1, -R6 ;  /* 0x000000013b3b8824 */ /* 0x000fe200078e0a06 */
[C---:B------:R-:W-:Y:S01]  /*1d90*/  ISETP.GT.U32.AND P0, PT, R6.reuse, R57, PT ;  /* 0x000000390600720c */ /* 0x040fe20003f04070 */
[----:B------:R-:W-:Y:S01]  /*1da0*/  IMAD R69, R6, R10, R69 ;  /* 0x0000000a06457224 */ /* 0x000fe200078e0245 */
[----:B------:R-:W-:Y:S01]  /*1db0*/  LOP3.LUT R10, R20, 0x4, RZ, 0xfc, !PT ;  /* 0x00000004140a7812 */ /* 0x000fe200078efcff */
[----:B------:R-:W-:Y:S02]  /*1dc0*/  IMAD.MOV R5, RZ, RZ, -R5 ;  /* 0x000000ffff057224 */ /* 0x000fe400078e0a05 */
[C---:B------:R-:W-:Y:S01]  /*1dd0*/  IMAD R67, R6.reuse, R8, R67 ;  /* 0x0000000806437224 */ /* 0x040fe200078e0243 */
[----:B------:R-:W-:Y:S01]  /*1de0*/  SHF.R.S32.HI R8, RZ, 0x6, R0 ;  /* 0x00000006ff087819 */ /* 0x000fe20000011400 */
[C---:B------:R-:W-:Y:S01]  /*1df0*/  IMAD R71, R6.reuse, R5, R71 ;  /* 0x0000000506477224 */ /* 0x040fe200078e0247 */
[----:B------:R-:W-:Y:S01]  /*1e00*/  IABS R5, R10 ;  /* 0x0000000a00057213 */ /* 0x000fe20000000000 */
[--C-:B------:R-:W-:Y:S01]  /*1e10*/  @!P1 IMAD.IADD R55, R55, 0x1, -R6.reuse ;  /* 0x0000000137379824 */ /* 0x100fe200078e0a06 */
[C---:B------:R-:W-:Y:S01]  /*1e20*/  ISETP.GT.U32.AND P1, PT, R6.reuse, R67, PT ;  /* 0x000000430600720c */ /* 0x040fe20003f24070 */
[--C-:B------:R-:W-:Y:S01]  /*1e30*/  @!P3 IMAD.IADD R61, R61, 0x1, -R6.reuse ;  /* 0x000000013d3db824 */ /* 0x100fe200078e0a06 */
[C---:B------:R-:W-:Y:S01]  /*1e40*/  ISETP.GT.U32.AND P3, PT, R6.reuse, R59, PT ;  /* 0x0000003b0600720c */ /* 0x040fe20003f64070 */
[----:B------:R-:W-:Y:S01]  /*1e50*/  @!P4 IMAD.IADD R51, R51, 0x1, -R6 ;  /* 0x000000013333c824 */ /* 0x000fe200078e0a06 */
[----:B------:R-:W-:Y:S01]  /*1e60*/  ISETP.GT.U32.AND P4, PT, R6, R63, PT ;  /* 0x0000003f0600720c */ /* 0x000fe20003f84070 */
[----:B------:R-:W-:Y:S01]  /*1e70*/  IMAD.HI.U32 R9, R9, R5, RZ ;  /* 0x0000000509097227 */ /* 0x000fe200078e00ff */
[----:B------:R-:W-:-:S03]  /*1e80*/  SGXT R8, R8, 0x1 ;  /* 0x000000010808781a */ /* 0x000fc60000000200 */
[----:B------:R-:W-:Y:S01]  /*1e90*/  @!P5 IMAD.MOV R49, RZ, RZ, -R49 ;  /* 0x000000ffff31d224 */ /* 0x000fe200078e0a31 */
[C---:B------:R-:W-:Y:S01]  /*1ea0*/  ISETP.GT.U32.AND P5, PT, R6.reuse, R61, PT ;  /* 0x0000003d0600720c */ /* 0x040fe20003fa4070 */
[--C-:B------:R-:W-:Y:S01]  /*1eb0*/  @!P2 IMAD.IADD R53, R53, 0x1, -R6.reuse ;  /* 0x000000013535a824 */ /* 0x100fe200078e0a06 */
[C---:B------:R-:W-:Y:S01]  /*1ec0*/  ISETP.GT.U32.AND P2, PT, R6.reuse, R65, PT ;  /* 0x000000410600720c */ /* 0x040fe20003f44070 */
[--C-:B------:R-:W-:Y:S01]  /*1ed0*/  @!P0 IMAD.IADD R57, R57, 0x1, -R6.reuse ;  /* 0x0000000139398824 */ /* 0x100fe200078e0a06 */
[----:B------:R-:W-:Y:S01]  /*1ee0*/  ISETP.GT.U32.AND P0, PT, R6, R71, PT ;  /* 0x000000470600720c */ /* 0x000fe20003f04070 */
[----:B------:R-:W-:Y:S01]  /*1ef0*/  IMAD.MOV R9, RZ, RZ, -R9 ;  /* 0x000000ffff097224 */ /* 0x000fe200078e0a09 */
[----:B------:R-:W-:Y:S01]  /*1f00*/  LOP3.LUT R8, R8, 0x90, RZ, 0xc0, !PT ;  /* 0x0000009008087812 */ /* 0x000fe200078ec0ff */
[----:B------:R-:W-:Y:S01]  /*1f10*/  @!P1 IMAD.IADD R67, R67, 0x1, -R6 ;  /* 0x0000000143439824 */ /* 0x000fe200078e0a06 */
[----:B------:R-:W-:Y:S01]  /*1f20*/  ISETP.GE.AND P1, PT, R22, RZ, PT ;  /* 0x000000ff1600720c */ /* 0x000fe20003f26270 */
[----:B------:R-:W-:-:S02]  /*1f30*/  IMAD R9, R6, R9, R5 ;  /* 0x0000000906097224 */ /* 0x000fc400078e0205 */
[--C-:B------:R-:W-:Y:S01]  /*1f40*/  @!P3 IMAD.IADD R59, R59, 0x1, -R6.reuse ;  /* 0x000000013b3bb824 */ /* 0x100fe200078e0a06 */
[C---:B------:R-:W-:Y:S01]  /*1f50*/  ISETP.GT.U32.AND P3, PT, R6.reuse, R69, PT ;  /* 0x000000450600720c */ /* 0x040fe20003f64070 */
[--C-:B------:R-:W-:Y:S01]  /*1f60*/  @!P4 IMAD.IADD R63, R63, 0x1, -R6.reuse ;  /* 0x000000013f3fc824 */ /* 0x100fe200078e0a06 */
[----:B------:R-:W-:Y:S01]  /*1f70*/  ISETP.GT.U32.AND P4, PT, R6, R9, PT ;  /* 0x000000090600720c */ /* 0x000fe20003f84070 */
[--C-:B------:R-:W-:Y:S01]  /*1f80*/  @!P5 IMAD.IADD R61, R61, 0x1, -R6.reuse ;  /* 0x000000013d3dd824 */ /* 0x100fe200078e0a06 */
[----:B------:R-:W-:Y:S01]  /*1f90*/  ISETP.GE.AND P5, PT, R14, RZ, PT ;  /* 0x000000ff0e00720c */ /* 0x000fe20003fa6270 */
[--C-:B------:R-:W-:Y:S01]  /*1fa0*/  @!P2 IMAD.IADD R65, R65, 0x1, -R6.reuse ;  /* 0x000000014141a824 */ /* 0x100fe200078e0a06 */
[----:B------:R-:W-:Y:S01]  /*1fb0*/  ISETP.GE.AND P2, PT, R16, RZ, PT ;  /* 0x000000ff1000720c */ /* 0x000fe20003f46270 */
[----:B------:R-:W-:Y:S01]  /*1fc0*/  @!P0 IMAD.IADD R71, R71, 0x1, -R6 ;  /* 0x0000000147478824 */ /* 0x000fe200078e0a06 */
[----:B------:R-:W-:Y:S01]  /*1fd0*/  ISETP.GE.AND P0, PT, R24, RZ, PT ;  /* 0x000000ff1800720c */ /* 0x000fe20003f06270 */
[----:B------:R-:W-:-:S02]  /*1fe0*/  @!P1 IMAD.MOV R57, RZ, RZ, -R57 ;  /* 0x000000ffff399224 */ /* 0x000fc400078e0a39 */
[----:B------:R-:W-:Y:S01]  /*1ff0*/  @!P6 IMAD.MOV R51, RZ, RZ, -R51 ;  /* 0x000000ffff33e224 */ /* 0x000fe200078e0a33 */
[----:B------:R-:W-:Y:S01]  /*2000*/  ISETP.GT.U32.AND P1, PT, R6, R71, PT ;  /* 0x000000470600720c */ /* 0x000fe20003f24070 */
[--C-:B------:R-:W-:Y:S01]  /*2010*/  @!P3 IMAD.IADD R69, R69, 0x1, -R6.reuse ;  /* 0x000000014545b824 */ /* 0x100fe200078e0a06 */
[----:B------:R-:W-:Y:S01]  /*2020*/  ISETP.GE.AND P3, PT, R26, RZ, PT ;  /* 0x000000ff1a00720c */ /* 0x000fe20003f66270 */
[--C-:B------:R-:W-:Y:S01]  /*2030*/  @!P4 IMAD.IADD R9, R9, 0x1, -R6.reuse ;  /* 0x000000010909c824 */ /* 0x100fe200078e0a06 */
[C---:B------:R-:W-:Y:S01]  /*2040*/  ISETP.GT.U32.AND P4, PT, R6.reuse, R63, PT ;  /* 0x0000003f0600720c */ /* 0x040fe20003f84070 */
[----:B------:R-:W-:Y:S01]  /*2050*/  @!P5 IMAD.MOV R53, RZ, RZ, -R53 ;  /* 0x000000ffff35d224 */ /* 0x000fe200078e0a35 */
[C---:B------:R-:W-:Y:S01]  /*2060*/  ISETP.GT.U32.AND P5, PT, R6.reuse, R65, PT ;  /* 0x000000410600720c */ /* 0x040fe20003fa4070 */
[----:B------:R-:W-:Y:S01]  /*2070*/  @!P2 IMAD.MOV R55, RZ, RZ, -R55 ;  /* 0x000000ffff37a224 */ /* 0x000fe200078e0a37 */
[C---:B------:R-:W-:Y:S01]  /*2080*/  ISETP.GT.U32.AND P2, PT, R6.reuse, R67, PT ;  /* 0x000000430600720c */ /* 0x040fe20003f44070 */
[----:B------:R-:W-:Y:S01]  /*2090*/  @!P0 IMAD.MOV R59, RZ, RZ, -R59 ;  /* 0x000000ffff3b8224 */ /* 0x000fe200078e0a3b */
[----:B------:R-:W-:Y:S01]  /*20a0*/  ISETP.GT.U32.AND P6, PT, R6, R69, PT ;  /* 0x000000450600720c */ /* 0x000fe20003fc4070 */
[----:B------:R-:W-:Y:S01]  /*20b0*/  IMAD.SHL.U32 R5, R0, 0x2, RZ ;  /* 0x0000000200057824 */ /* 0x000fe200078e00ff */
[----:B------:R-:W-:Y:S01]  /*20c0*/  ISETP.GT.U32.AND P0, PT, R6, R9, PT ;  /* 0x000000090600720c */ /* 0x000fe20003f04070 */
[--C-:B------:R-:W-:Y:S01]  /*20d0*/  @!P1 IMAD.IADD R71, R71, 0x1, -R6.reuse ;  /* 0x0000000147479824 */ /* 0x100fe200078e0a06 */
[----:B------:R-:W-:Y:S01]  /*20e0*/  ISETP.GE.AND P1, PT, R32, RZ, PT ;  /* 0x000000ff2000720c */ /* 0x000fe20003f26270 */
[----:B------:R-:W-:Y:S01]  /*20f0*/  @!P3 IMAD.MOV R61, RZ, RZ, -R61 ;  /* 0x000000ffff3db224 */ /* 0x000fe200078e0a3d */
[----:B------:R-:W-:Y:S01]  /*2100*/  ISETP.GE.AND P3, PT, R20, RZ, PT ;  /* 0x000000ff1400720c */ /* 0x000fe20003f66270 */
[--C-:B------:R-:W-:Y:S01]  /*2110*/  @!P4 IMAD.IADD R63, R63, 0x1, -R6.reuse ;  /* 0x000000013f3fc824 */ /* 0x100fe200078e0a06 */
[----:B------:R-:W-:Y:S01]  /*2120*/  ISETP.GE.AND P4, PT, R12, RZ, PT ;  /* 0x000000ff0c00720c */ /* 0x000fe20003f86270 */
[--C-:B------:R-:W-:Y:S01]  /*2130*/  @!P5 IMAD.IADD R65, R65, 0x1, -R6.reuse ;  /* 0x000000014141d824 */ /* 0x100fe200078e0a06 */
[----:B------:R-:W-:Y:S01]  /*2140*/  ISETP.GE.AND P5, PT, R28, RZ, PT ;  /* 0x000000ff1c00720c */ /* 0x000fe20003fa6270 */
[--C-:B------:R-:W-:Y:S01]  /*2150*/  @!P2 IMAD.IADD R67, R67, 0x1, -R6.reuse ;  /* 0x000000014343a824 */ /* 0x100fe200078e0a06 */
[----:B------:R-:W-:Y:S01]  /*2160*/  ISETP.GE.AND P2, PT, R30, RZ, PT ;  /* 0x000000ff1e00720c */ /* 0x000fe20003f46270 */
[--C-:B------:R-:W-:Y:S01]  /*2170*/  @!P6 IMAD.IADD R69, R69, 0x1, -R6.reuse ;  /* 0x000000014545e824 */ /* 0x100fe200078e0a06 */
[----:B------:R-:W-:Y:S01]  /*2180*/  ISETP.GE.AND P6, PT, R10, RZ, PT ;  /* 0x000000ff0a00720c */ /* 0x000fe20003fc6270 */
[----:B------:R-:W-:Y:S01]  /*2190*/  @!P0 IMAD.IADD R9, R9, 0x1, -R6 ;  /* 0x0000000109098824 */ /* 0x000fe200078e0a06 */
[----:B------:R-:W-:Y:S01]  /*21a0*/  ISETP.NE.AND P0, PT, R47, RZ, PT ;  /* 0x000000ff2f00720c */ /* 0x000fe20003f05270 */
[----:B------:R-:W-:Y:S01]  /*21b0*/  @!P1 IMAD.MOV R69, RZ, RZ, -R69 ;  /* 0x000000ffff459224 */ /* 0x000fe200078e0a45 */
[----:B------:R-:W-:Y:S01]  /*21c0*/  LOP3.LUT R6, RZ, R47, RZ, 0x33, !PT ;  /* 0x0000002fff067212 */ /* 0x000fe200078e33ff */
[----:B------:R-:W-:Y:S01]  /*21d0*/  @!P3 IMAD.MOV R71, RZ, RZ, -R71 ;  /* 0x000000ffff47b224 */ /* 0x000fe200078e0a47 */
[----:B------:R-:W-:Y:S01]  /*21e0*/  LEA R134, P1, R18, UR6, 0x1 ;  /* 0x0000000612867c11 */ /* 0x000fe2000f8208ff */
[----:B------:R-:W-:Y:S01]  /*21f0*/  @!P4 IMAD.MOV R63, RZ, RZ, -R63 ;  /* 0x000000ffff3fc224 */ /* 0x000fe200078e0a3f */
[C---:B------:R-:W-:Y:S01]  /*2200*/  SEL R13, R6.reuse, R13, !P0 ;  /* 0x0000000d060d7207 */ /* 0x040fe20004000000 */
[----:B------:R-:W-:Y:S01]  /*2210*/  @!P5 IMAD.MOV R65, RZ, RZ, -R65 ;  /* 0x000000ffff41d224 */ /* 0x000fe200078e0a41 */
[----:B------:R-:W-:Y:S01]  /*2220*/  SEL R27, R6, R27, !P0 ;  /* 0x0000001b061b7207 */ /* 0x000fe20004000000 */
[----:B------:R-:W-:Y:S01]  /*2230*/  @!P2 IMAD.MOV R67, RZ, RZ, -R67 ;  /* 0x000000ffff43a224 */ /* 0x000fe200078e0a43 */
[----:B------:R-:W-:Y:S01]  /*2240*/  LEA.HI.X.SX32 R135, R18, UR7, 0x1, P1 ;  /* 0x0000000712877c11 */ /* 0x000fe200088f0eff */
[----:B------:R-:W-:Y:S01]  /*2250*/  IMAD R13, R13, UR5, RZ ;  /* 0x000000050d0d7c24 */ /* 0x000fe2000f8e02ff */
[----:B------:R-:W-:Y:S01]  /*2260*/  ULDC.64 UR6, c[0x0][0x218] ;  /* 0x0000860000067ab9 */ /* 0x000fe20000000a00 */
[C---:B------:R-:W-:Y:S01]  /*2270*/  SEL R41, R6.reuse, R41, !P0 ;  /* 0x0000002906297207 */ /* 0x040fe20004000000 */
[----:B------:R-:W-:Y:S01]  /*2280*/  IMAD R27, R27, UR5, RZ ;  /* 0x000000051b1b7c24 */ /* 0x000fe2000f8e02ff */
[C---:B------:R-:W-:Y:S01]  /*2290*/  SEL R57, R6.reuse, R57, !P0 ;  /* 0x0000003906397207 */ /* 0x040fe20004000000 */
[----:B------:R-:W-:Y:S01]  /*22a0*/  @!P6 IMAD.MOV R9, RZ, RZ, -R9 ;  /* 0x000000ffff09e224 */ /* 0x000fe200078e0a09 */
[----:B------:R-:W-:Y:S01]  /*22b0*/  LEA R202, P2, R13, UR6, 0x1 ;  /* 0x000000060dca7c11 */ /* 0x000fe2000f8408ff */
[----:B------:R-:W-:Y:S01]  /*22c0*/  IMAD R41, R41, UR5, RZ ;  /* 0x0000000529297c24 */ /* 0x000fe2000f8e02ff */
[----:B------:R-:W-:Y:S01]  /*22d0*/  SEL R15, R6, R15, !P0 ;  /* 0x0000000f060f7207 */ /* 0x000fe20004000000 */
[----:B------:R-:W-:Y:S01]  /*22e0*/  IMAD R57, R57, UR5, RZ ;  /* 0x0000000539397c24 */ /* 0x000fe2000f8e02ff */
[----:B------:R-:W-:Y:S01]  /*22f0*/  LEA.HI.X.SX32 R127, R13, UR7, 0x1, P2 ;  /* 0x000000070d7f7c11 */ /* 0x000fe200090f0eff */
[----:B------:R-:W-:Y:S01]  /*2300*/  IMAD.SHL.U32 R10, R90, 0x20, RZ ;  /* 0x000000205a0a7824 */ /* 0x000fe200078e00ff */
[----:B------:R-:W-:Y:S01]  /*2310*/  LEA R192, P2, R27, UR6, 0x1 ;  /* 0x000000061bc07c11 */ /* 0x000fe2000f8408ff */
[----:B------:R-:W-:Y:S01]  /*2320*/  IMAD R15, R15, UR5, RZ ;  /* 0x000000050f0f7c24 */ /* 0x000fe2000f8e02ff */
[C---:B------:R-:W-:Y:S01]  /*2330*/  SEL R9, R6.reuse, R9, !P0 ;  /* 0x0000000906097207 */ /* 0x040fe20004000000 */
[-C--:B------:R-:W-:Y:S01]  /*2340*/  IMAD R13, R3, R90.reuse, RZ ;  /* 0x0000005a030d7224 */ /* 0x080fe200078e02ff */
[----:B------:R-:W-:Y:S01]  /*2350*/  LEA.HI.X.SX32 R193, R27, UR7, 0x1, P2 ;  /* 0x000000071bc17c11 */ /* 0x000fe200090f0eff */
[-C--:B------:R-:W-:Y:S01]  /*2360*/  IMAD R14, R95, R90.reuse, RZ ;  /* 0x0000005a5f0e7224 */ /* 0x080fe200078e02ff */
[----:B------:R-:W-:Y:S01]  /*2370*/  LEA R168, P2, R41, UR6, 0x1 ;  /* 0x0000000629a87c11 */ /* 0x000fe2000f8408ff */
[----:B------:R-:W-:Y:S01]  /*2380*/  IMAD R9, R9, UR5, RZ ;  /* 0x0000000509097c24 */ /* 0x000fe2000f8e02ff */
[C---:B------:R-:W-:Y:S01]  /*2390*/  SEL R7, R6.reuse, R7, !P0 ;  /* 0x0000000706077207 */ /* 0x040fe20004000000 */
[-C--:B------:R-:W-:Y:S01]  /*23a0*/  IMAD R16, R97, R90.reuse, RZ ;  /* 0x0000005a61107224 */ /* 0x080fe200078e02ff */
[----:B------:R-:W-:Y:S01]  /*23b0*/  SEL R11, R6, R11, !P0 ;  /* 0x0000000b060b7207 */ /* 0x000fe20004000000 */
[-C--:B------:R-:W-:Y:S01]  /*23c0*/  IMAD R18, R100, R90.reuse, RZ ;  /* 0x0000005a64127224 */ /* 0x080fe200078e02ff */
[C---:B------:R-:W-:Y:S01]  /*23d0*/  SEL R29, R6.reuse, R29, !P0 ;  /* 0x0000001d061d7207 */ /* 0x040fe20004000000 */
[----:B------:R-:W-:Y:S01]  /*23e0*/  IMAD R7, R7, UR5, RZ ;  /* 0x0000000507077c24 */ /* 0x000fe2000f8e02ff */
[----:B------:R-:W-:Y:S01]  /*23f0*/  LEA.HI.X.SX32 R169, R41, UR7, 0x1, P2 ;  /* 0x0000000729a97c11 */ /* 0x000fe200090f0eff */
[----:B------:R-:W-:Y:S01]  /*2400*/  IMAD R11, R11, UR5, RZ ;  /* 0x000000050b0b7c24 */ /* 0x000fe2000f8e02ff */
[----:B------:R-:W-:Y:S01]  /*2410*/  LEA R124, P2, R57, UR6, 0x1 ;  /* 0x00000006397c7c11 */ /* 0x000fe2000f8408ff */
[----:B------:R-:W-:Y:S01]  /*2420*/  IMAD R29, R29, UR5, RZ ;  /* 0x000000051d1d7c24 */ /* 0x000fe2000f8e02ff */
[----:B------:R-:W-:Y:S01]  /*2430*/  SEL R17, R6, R17, !P0 ;  /* 0x0000001106117207 */ /* 0x000fe20004000000 */
[-C--:B------:R-:W-:Y:S01]  /*2440*/  IMAD R20, R102, R90.reuse, RZ ;  /* 0x0000005a66147224 */ /* 0x080fe200078e02ff */
[C---:B------:R-:W-:Y:S01]  /*2450*/  SEL R19, R6.reuse, R19, !P0 ;  /* 0x0000001306137207 */ /* 0x040fe20004000000 */
[----:B------:R-:W-:Y:S01]  /*2460*/  IMAD R22, R109, R90, RZ ;  /* 0x0000005a6d167224 */ /* 0x000fe200078e02ff */
[C---:B------:R-:W-:Y:S01]  /*2470*/  SEL R21, R6.reuse, R21, !P0 ;  /* 0x0000001506157207 */ /* 0x040fe20004000000 */
[----:B------:R-:W-:Y:S01]  /*2480*/  IMAD R17, R17, UR5, RZ ;  /* 0x0000000511117c24 */ /* 0x000fe2000f8e02ff */
[C---:B------:R-:W-:Y:S01]  /*2490*/  SEL R23, R6.reuse, R23, !P0 ;  /* 0x0000001706177207 */ /* 0x040fe20004000000 */
[----:B------:R-:W-:Y:S01]  /*24a0*/  IMAD R19, R19, UR5, RZ ;  /* 0x0000000513137c24 */ /* 0x000fe2000f8e02ff */
[C---:B------:R-:W-:Y:S01]  /*24b0*/  SEL R25, R6.reuse, R25, !P0 ;  /* 0x0000001906197207 */ /* 0x040fe20004000000 */
[----:B------:R-:W-:Y:S01]  /*24c0*/  IMAD R21, R21, UR5, RZ ;  /* 0x0000000515157c24 */ /* 0x000fe2000f8e02ff */
[----:B------:R-:W-:Y:S01]  /*24d0*/  SEL R43, R6, R43, !P0 ;  /* 0x0000002b062b7207 */ /* 0x000fe20004000000 */
[----:B------:R-:W-:Y:S01]  /*24e0*/  IMAD R23, R23, UR5, RZ ;  /* 0x0000000517177c24 */ /* 0x000fe2000f8e02ff */
[----:B------:R-:W-:Y:S01]  /*24f0*/  LEA R190, P1, R15, UR6, 0x1 ;  /* 0x000000060fbe7c11 */ /* 0x000fe2000f8208ff */
[----:B------:R-:W-:Y:S01]  /*2500*/  IMAD R25, R25, UR5, RZ ;  /* 0x0000000519197c24 */ /* 0x000fe2000f8e02ff */
[----:B------:R-:W-:Y:S01]  /*2510*/  LEA.HI.X.SX32 R163, R57, UR7, 0x1, P2 ;  /* 0x0000000739a37c11 */ /* 0x000fe200090f0eff */
[----:B------:R-:W-:Y:S01]  /*2520*/  IMAD R43, R43, UR5, RZ ;  /* 0x000000052b2b7c24 */ /* 0x000fe2000f8e02ff */
[----:B------:R-:W-:-:S02]  /*2530*/  LEA R152, P2, R9, UR6, 0x1 ;  /* 0x0000000609987c11 */ /* 0x000fc4000f8408ff */
[----:B------:R-:W-:Y:S02]  /*2540*/  CS2R R26, SRZ ;  /* 0x00000000001a7805 */ /* 0x000fe4000001ff00 */
[----:B------:R-:W-:Y:S01]  /*2550*/  LEA.HI.X.SX32 R191, R15, UR7, 0x1, P1 ;  /* 0x000000070fbf7c11 */ /* 0x000fe200088f0eff */
[----:B------:R-:W-:Y:S01]  /*2560*/  IMAD R15, R98, R90, RZ ;  /* 0x0000005a620f7224 */ /* 0x000fe200078e02ff */
[C---:B------:R-:W-:Y:S02]  /*2570*/  SEL R31, R6.reuse, R31, !P0 ;  /* 0x0000001f061f7207 */ /* 0x040fe40004000000 */
[----:B------:R-:W-:Y:S02]  /*2580*/  CS2R R40, SRZ ;  /* 0x0000000000287805 */ /* 0x000fe4000001ff00 */
[----:B------:R-:W-:Y:S02]  /*2590*/  SEL R33, R6, R33, !P0 ;  /* 0x0000002106217207 */ /* 0x000fe40004000000 */
[----:B------:R-:W-:-:S02]  /*25a0*/  CS2R R46, SRZ ;  /* 0x00000000002e7805 */ /* 0x000fc4000001ff00 */
        /* <DEDUP_REMOVED lines=10> */
[----:B------:R-:W-:Y:S01]  /*2650*/  LEA R186, P3, R11, UR6, 0x1 ;  /* 0x000000060bba7c11 */ /* 0x000fe2000f8608ff */
[----:B------:R-:W-:Y:S01]  /*2660*/  IMAD R59, R59, UR5, RZ ;  /* 0x000000053b3b7c24 */ /* 0x000fe2000f8e02ff */
[----:B------:R-:W-:-:S02]  /*2670*/  LEA R182, P1, R29, UR6, 0x1 ;  /* 0x000000061db67c11 */ /* 0x000fc4000f8208ff */
[----:B------:R-:W-:Y:S02]  /*2680*/  CS2R R56, SRZ ;  /* 0x0000000000387805 */ /* 0x000fe4000001ff00 */
[----:B------:R-:W-:Y:S02]  /*2690*/  LEA.HI.X.SX32 R155, R9, UR7, 0x1, P2 ;  /* 0x00000007099b7c11 */ /* 0x000fe400090f0eff */
[----:B------:R-:W0:Y:S01]  /*26a0*/  LDC R9, c[0x0][0x23c] ;  /* 0x00008f00ff097b82 */ /* 0x000e220000000800 */
[C---:B------:R-:W-:Y:S02]  /*26b0*/  SEL R45, R6.reuse, R45, !P0 ;  /* 0x0000002d062d7207 */ /* 0x040fe40004000000 */
[C---:B------:R-:W-:Y:S02]  /*26c0*/  SEL R49, R6.reuse, R49, !P0 ;  /* 0x0000003106317207 */ /* 0x040fe40004000000 */
[C---:B------:R-:W-:Y:S01]  /*26d0*/  SEL R51, R6.reuse, R51, !P0 ;  /* 0x0000003306337207 */ /* 0x040fe20004000000 */
[----:B------:R-:W-:Y:S01]  /*26e0*/  IMAD R45, R45, UR5, RZ ;  /* 0x000000052d2d7c24 */ /* 0x000fe2000f8e02ff */
        /* <DEDUP_REMOVED lines=16> */
[----:B------:R-:W-:Y:S01]  /*27f0*/  LEA.HI.X.SX32 R199, R7, UR7, 0x1, P4 ;  /* 0x0000000707c77c11 */ /* 0x000fe2000a0f0eff */
[----:B------:R-:W-:Y:S01]  /*2800*/  IMAD R69, R69, UR5, RZ ;  /* 0x0000000545457c24 */ /* 0x000fe2000f8e02ff */
[----:B------:R-:W-:Y:S01]  /*2810*/  LEA.HI.X.SX32 R187, R11, UR7, 0x1, P3 ;  /* 0x000000070bbb7c11 */ /* 0x000fe200098f0eff */
[----:B------:R-:W-:Y:S01]  /*2820*/  IMAD R6, R6, UR5, RZ ;  /* 0x0000000506067c24 */ /* 0x000fe2000f8e02ff */
[----:B------:R-:W-:Y:S01]  /*2830*/  LEA.HI.X.SX32 R185, R29, UR7, 0x1, P1 ;  /* 0x000000071db97c11 */ /* 0x000fe200088f0eff */
[----:B------:R-:W-:Y:S01]  /*2840*/  IMAD R11, R103, R90, RZ ;  /* 0x0000005a670b7224 */ /* 0x000fe200078e02ff */
[----:B------:R-:W-:-:S02]  /*2850*/  LEA R196, P0, R17, UR6, 0x1 ;  /* 0x0000000611c47c11 */ /* 0x000fc4000f8008ff */
[----:B------:R-:W-:Y:S02]  /*2860*/  CS2R R28, SRZ ;  /* 0x00000000001c7805 */ /* 0x000fe4000001ff00 */
[----:B------:R-:W-:Y:S02]  /*2870*/  LEA R188, P6, R19, UR6, 0x1 ;  /* 0x0000000613bc7c11 */ /* 0x000fe4000f8c08ff */
[----:B------:R-:W-:Y:S02]  /*2880*/  CS2R R70, SRZ ;  /* 0x0000000000467805 */ /* 0x000fe4000001ff00 */
[----:B------:R-:W-:Y:S01]  /*2890*/  LEA R204, P5, R21, UR6, 0x1 ;  /* 0x0000000615cc7c11 */ /* 0x000fe2000f8a08ff */
[----:B------:R-:W-:Y:S01]  /*28a0*/  UMOV UR5, URZ ;  /* 0x0000003f00057c82 */ /* 0x000fe20008000000 */
[----:B------:R-:W-:Y:S01]  /*28b0*/  LEA R194, P4, R23, UR6, 0x1 ;  /* 0x0000000617c27c11 */ /* 0x000fe2000f8808ff */
[----:B------:R-:W-:Y:S01]  /*28c0*/  UIADD3.64 UR8, UR4, UR8, URZ ;  /* 0x0000000804087297 */ /* 0x000fe2000fffe03f */
[----:B------:R-:W-:-:S02]  /*28d0*/  LEA R200, P3, R25, UR6, 0x1 ;  /* 0x0000000619c87c11 */ /* 0x000fc4000f8608ff */
[----:B------:R-:W-:Y:S02]  /*28e0*/  LEA R170, P1, R43, UR6, 0x1 ;  /* 0x000000062baa7c11 */ /* 0x000fe4000f8208ff */
[----:B------:R-:W-:Y:S01]  /*28f0*/  LEA.HI.X.SX32 R197, R17, UR7, 0x1, P0 ;  /* 0x0000000711c57c11 */ /* 0x000fe200080f0eff */
[-C--:B------:R-:W-:Y:S01]  /*2900*/  IMAD R17, R99, R90.reuse, RZ ;  /* 0x0000005a63117224 */ /* 0x080fe200078e02ff */
[----:B------:R-:W-:Y:S01]  /*2910*/  LEA.HI.X.SX32 R189, R19, UR7, 0x1, P6 ;  /* 0x0000000713bd7c11 */ /* 0x000fe2000b0f0eff */
[----:B------:R-:W-:Y:S01]  /*2920*/  IMAD R19, R96, R90, RZ ;  /* 0x0000005a60137224 */ /* 0x000fe200078e02ff */
[----:B------:R-:W-:Y:S02]  /*2930*/  LEA.HI.X.SX32 R129, R21, UR7, 0x1, P5 ;  /* 0x0000000715817c11 */ /* 0x000fe4000a8f0eff */
[----:B------:R-:W-:Y:S02]  /*2940*/  LEA.HI.X.SX32 R195, R23, UR7, 0x1, P4 ;  /* 0x0000000717c37c11 */ /* 0x000fe4000a0f0eff */
[----:B------:R-:W-:-:S02]  /*2950*/  LEA.HI.X.SX32 R201, R25, UR7, 0x1, P3 ;  /* 0x0000000719c97c11 */ /* 0x000fc400098f0eff */
[----:B------:R-:W-:Y:S02]  /*2960*/  CS2R R24, SRZ ;  /* 0x0000000000187805 */ /* 0x000fe4000001ff00 */
[----:B------:R-:W-:Y:S02]  /*2970*/  LEA.HI.X.SX32 R171, R43, UR7, 0x1, P1 ;  /* 0x000000072bab7c11 */ /* 0x000fe400088f0eff */
[----:B------:R-:W-:Y:S02]  /*2980*/  CS2R R42, SRZ ;  /* 0x00000000002a7805 */ /* 0x000fe4000001ff00 */
[----:B------:R-:W-:Y:S02]  /*2990*/  LEA R184, P0, R31, UR6, 0x1 ;  /* 0x000000061fb87c11 */ /* 0x000fe4000f8008ff */
[----:B------:R-:W-:Y:S02]  /*29a0*/  LEA R180, P6, R33, UR6, 0x1 ;  /* 0x0000000621b47c11 */ /* 0x000fe4000f8c08ff */
[----:B------:R-:W-:-:S02]  /*29b0*/  LEA R178, P5, R35, UR6, 0x1 ;  /* 0x0000000623b27c11 */ /* 0x000fc4000f8a08ff */
[----:B------:R-:W-:Y:S02]  /*29c0*/  LEA R176, P4, R37, UR6, 0x1 ;  /* 0x0000000625b07c11 */ /* 0x000fe4000f8808ff */
[----:B------:R-:W-:Y:S02]  /*29d0*/  LEA R174, P3, R39, UR6, 0x1 ;  /* 0x0000000627ae7c11 */ /* 0x000fe4000f8608ff */
[----:B------:R-:W-:Y:S02]  /*29e0*/  LEA R122, P1, R59, UR6, 0x1 ;  /* 0x000000063b7a7c11 */ /* 0x000fe4000f8208ff */
[----:B------:R-:W-:Y:S02]  /*29f0*/  LEA.HI.X.SX32 R183, R31, UR7, 0x1, P0 ;  /* 0x000000071fb77c11 */ /* 0x000fe400080f0eff */
[----:B------:R-:W-:Y:S02]  /*2a00*/  CS2R R30, SRZ ;  /* 0x00000000001e7805 */ /* 0x000fe4000001ff00 */
[----:B------:R-:W-:-:S02]  /*2a10*/  LEA.HI.X.SX32 R181, R33, UR7, 0x1, P6 ;  /* 0x0000000721b57c11 */ /* 0x000fc4000b0f0eff */
[----:B------:R-:W-:Y:S02]  /*2a20*/  CS2R R32, SRZ ;  /* 0x0000000000207805 */ /* 0x000fe4000001ff00 */
[----:B------:R-:W-:Y:S02]  /*2a30*/  LEA.HI.X.SX32 R179, R35, UR7, 0x1, P5 ;  /* 0x0000000723b37c11 */ /* 0x000fe4000a8f0eff */
[----:B------:R-:W-:Y:S02]  /*2a40*/  CS2R R34, SRZ ;  /* 0x0000000000227805 */ /* 0x000fe4000001ff00 */
[----:B------:R-:W-:Y:S02]  /*2a50*/  LEA.HI.X.SX32 R177, R37, UR7, 0x1, P4 ;  /* 0x0000000725b17c11 */ /* 0x000fe4000a0f0eff */
[----:B------:R-:W-:Y:S02]  /*2a60*/  CS2R R36, SRZ ;  /* 0x0000000000247805 */ /* 0x000fe4000001ff00 */
        /* <DEDUP_REMOVED lines=21> */
[----:B------:R-:W-:Y:S02]  /*2bc0*/  LEA R126, P0, R61, UR6, 0x1 ;  /* 0x000000063d7e7c11 */ /* 0x000fe4000f8008ff */
[----:B------:R-:W-:Y:S02]  /*2bd0*/  LEA R128, P6, R63, UR6, 0x1 ;  /* 0x000000063f807c11 */ /* 0x000fe4000f8c08ff */
[----:B------:R-:W-:Y:S02]  /*2be0*/  LEA R146, P5, R65, UR6, 0x1 ;  /* 0x0000000641927c11 */ /* 0x000fe4000f8a08ff */
[----:B------:R-:W-:-:S02]  /*2bf0*/  LEA R148, P4, R67, UR6, 0x1 ;  /* 0x0000000643947c11 */ /* 0x000fc4000f8808ff */
[----:B------:R-:W-:Y:S01]  /*2c00*/  LEA R144, P3, R69, UR6, 0x1 ;  /* 0x0000000645907c11 */ /* 0x000fe2000f8608ff */
[----:B------:R-:W-:Y:S01]  /*2c10*/  USHF.R.U32.HI UR6, URZ, 0x4, UR13 ;  /* 0x000000043f067899 */ /* 0x000fe2000801160d */
[C---:B------:R-:W-:Y:S02]  /*2c20*/  LOP3.LUT R7, R3.reuse, 0xc, RZ, 0xfc, !PT ;  /* 0x0000000c03077812 */ /* 0x040fe400078efcff */
[----:B------:R-:W-:Y:S01]  /*2c30*/  LOP3.LUT R6, R3, 0x12, RZ, 0xfc, !PT ;  /* 0x0000001203067812 */ /* 0x000fe200078efcff */
[----:B------:R-:W-:Y:S01]  /*2c40*/  USGXT.U32 UR6, UR6, 0xe ;  /* 0x0000000e0606789a */ /* 0x000fe20008000000 */
[----:B------:R-:W-:Y:S01]  /*2c50*/  LOP3.LUT R5, R8, 0x7e, R5, 0x78, !PT ;  /* 0x0000007e08057812 */ /* 0x000fe200078e7805 */
[----:B0-----:R-:W-:Y:S01]  /*2c60*/  IMAD.SHL.U32 R8, R9, 0x20, RZ ;  /* 0x0000002009087824 */ /* 0x001fe200078e00ff */
[----:B------:R-:W-:Y:S01]  /*2c70*/  LEA.HI.X.SX32 R147, R61, UR7, 0x1, P0 ;  /* 0x000000073d937c11 */ /* 0x000fe200080f0eff */
[-C--:B------:R-:W-:Y:S01]  /*2c80*/  IMAD R23, R6, R90.reuse, RZ ;  /* 0x0000005a06177224 */ /* 0x080fe200078e02ff */
[----:B------:R-:W-:Y:S01]  /*2c90*/  LEA.HI.X.SX32 R149, R63, UR7, 0x1, P6 ;  /* 0x000000073f957c11 */ /* 0x000fe2000b0f0eff */
[----:B------:R-:W-:Y:S01]  /*2ca0*/  IMAD R21, R7, R90, RZ ;  /* 0x0000005a07157224 */ /* 0x000fe200078e02ff */
[----:B------:R-:W-:-:S02]  /*2cb0*/  LEA.HI.X.SX32 R151, R65, UR7, 0x1, P5 ;  /* 0x0000000741977c11 */ /* 0x000fc4000a8f0eff */
[----:B------:R-:W-:Y:S02]  /*2cc0*/  CS2R R60, SRZ ;  /* 0x00000000003c7805 */ /* 0x000fe4000001ff00 */
[----:B------:R-:W-:Y:S02]  /*2cd0*/  LEA.HI.X.SX32 R153, R67, UR7, 0x1, P4 ;  /* 0x0000000743997c11 */ /* 0x000fe4000a0f0eff */
[----:B------:R-:W-:Y:S02]  /*2ce0*/  CS2R R62, SRZ ;  /* 0x00000000003e7805 */ /* 0x000fe4000001ff00 */
[----:B------:R-:W-:Y:S02]  /*2cf0*/  LEA.HI.X.SX32 R145, R69, UR7, 0x1, P3 ;  /* 0x0000000745917c11 */ /* 0x000fe400098f0eff */
[----:B------:R-:W-:Y:S02]  /*2d00*/  CS2R R64, SRZ ;  /* 0x0000000000407805 */ /* 0x000fe4000001ff00 */
[----:B------:R-:W-:-:S02]  /*2d10*/  CS2R R66, SRZ ;  /* 0x0000000000427805 */ /* 0x000fc4000001ff00 */
[----:B------:R-:W-:Y:S01]  /*2d20*/  CS2R R68, SRZ ;  /* 0x0000000000447805 */ /* 0x000fe2000001ff00 */
[----:B------:R-:W-:Y:S01]  /*2d30*/  IMAD R9, R104, R9, RZ ;  /* 0x0000000968097224 */ /* 0x000fe200078e02ff */
[----:B------:R-:W-:Y:S01]  /*2d40*/  LOP3.LUT R93, R5, 0x20, RZ, 0x3c, !PT ;  /* 0x00000020055d7812 */ /* 0x000fe200078e3cff */
[----:B------:R-:W-:Y:S01]  /*2d50*/  IMAD R90, R105, R90, RZ ;  /* 0x0000005a695a7224 */ /* 0x000fe200078e02ff */
[C---:B------:R-:W-:Y:S01]  /*2d60*/  LOP3.LUT R92, R5.reuse, 0x40, RZ, 0x3c, !PT ;  /* 0x00000040055c7812 */ /* 0x040fe200078e3cff */
[----:B------:R-:W-:Y:S01]  /*2d70*/  UMOV UR7, URZ ;  /* 0x0000003f00077c82 */ /* 0x000fe20008000000 */
[----:B------:R-:W-:Y:S01]  /*2d80*/  LOP3.LUT R94, R5, 0x60, RZ, 0x3c, !PT ;  /* 0x00000060055e7812 */ /* 0x000fe200078e3cff */
[----:B------:R-:W-:-:S12]  /*2d90*/  UIADD3.64 UR10, UR6, -UR10, URZ ;  /* 0x8000000a060a7297 */ /* 0x000fd8000fffe03f */
.L_x_1:
[----:B------:R-:W-:Y:S01]  /*2da0*/  ISETP.GE.AND P1, PT, R105, UR14, PT ;  /* 0x0000000e69007c0c */ /* 0x000fe2000bf26270 */
[----:B------:R-:W-:Y:S01]  /*2db0*/  IMAD.WIDE R114, R90, 0x2, R134 ;  /* 0x000000025a727825 */ /* 0x000fe200078e0286 */
[----:B------:R-:W-:Y:S02]  /*2dc0*/  PRMT R118, RZ, 0x7610, R118 ;  /* 0x00007610ff767816 */ /* 0x000fe40000000076 */
[----:B------:R-:W-:Y:S01]  /*2dd0*/  ISETP.GE.AND P0, PT, R3, UR14, PT ;  /* 0x0000000e03007c0c */ /* 0x000fe2000bf06270 */
[----:B------:R-:W-:Y:S01]  /*2de0*/  IMAD.WIDE R112, R13, 0x2, R134 ;  /* 0x000000020d707825 */ /* 0x000fe200078e0286 */
[----:B------:R-:W-:Y:S02]  /*2df0*/  ISETP.GE.AND P2, PT, R106, UR14, PT ;  /* 0x0000000e6a007c0c */ /* 0x000fe4000bf46270 */
[----:B------:R-:W-:Y:S01]  /*2e00*/  PRMT R110, RZ, 0x7610, R110 ;  /* 0x00007610ff6e7816 */ /* 0x000fe2000000006e */
[----:B------:R-:W-:Y:S01]  /*2e10*/  IMAD.WIDE R130, R89, 0x2, R134 ;  /* 0x0000000259827825 */ /* 0x000fe200078e0286 */
[----:B------:R-:W-:-:S03]  /*2e20*/  PRMT R125, RZ, 0x7610, R125 ;  /* 0x00007610ff7d7816 */ /* 0x000fc6000000007d */
[----:B------:R-:W2:Y:S01]  /*2e30*/  @!P1 LDG.E.U16 R118, desc[UR16][R114.64] ;  /* 0x0000001072769981 */ /* 0x000ea2000c1e1500 */
[----:B------:R-:W-:Y:S01]  /*2e40*/  ISETP.GE.AND P1, PT, R109, UR14, PT ;  /* 0x0000000e6d007c0c */ /* 0x000fe2000bf26270 */
[----:B------:R-:W-:Y:S01]  /*2e50*/  IMAD.WIDE R138, R22, 0x2, R134 ;  /* 0x00000002168a7825 */ /* 0x000fe200078e0286 */
[----:B------:R-:W-:Y:S01]  /*2e60*/  PRMT R12, RZ, 0x7610, R12 ;  /* 0x00007610ff0c7816 */ /* 0x000fe2000000000c */
[----:B------:R-:W3:Y:S01]  /*2e70*/  @!P0 LDG.E.U16 R110, desc[UR16][R112.64] ;  /* 0x00000010706e8981 */ /* 0x000ee2000c1e1500 */
[----:B------:R-:W-:Y:S02]  /*2e80*/  ISETP.GE.AND P0, PT, R107, UR14, PT ;  /* 0x0000000e6b007c0c */ /* 0x000fe4000bf06270 */
[----:B------:R-:W-:Y:S01]  /*2e90*/  ISETP.GE.AND P3, PT, R108, UR14, PT ;  /* 0x0000000e6c007c0c */ /* 0x000fe2000bf66270 */
[----:B------:R0:W4:Y:S01]  /*2ea0*/  @!P2 LDG.E.U16 R125, desc[UR16][R130.64] ;  /* 0x00000010827da981 */ /* 0x000122000c1e1500 */
[----:B------:R-:W-:Y:S01]  /*2eb0*/  ISETP.GE.AND P2, PT, R7, UR14, PT ;  /* 0x0000000e07007c0c */ /* 0x000fe2000bf46270 */
[----:B------:R-:W-:Y:S01]  /*2ec0*/  IMAD.WIDE R136, R88, 0x2, R134 ;  /* 0x0000000258887825 */ /* 0x000fe200078e0286 */
[----:B------:R-:W-:-:S03]  /*2ed0*/  PRMT R117, RZ, 0x7610, R117 ;  /* 0x00007610ff757816 */ /* 0x000fc60000000075 */
[----:B------:R-:W5:Y:S01]  /*2ee0*/  @!P1 LDG.E.U16 R12, desc[UR16][R138.64] ;  /* 0x000000108a0c9981 */ /* 0x000f62000c1e1500 */
[----:B------:R-:W-:Y:S02]  /*2ef0*/  ISETP.GE.AND P1, PT, R6, UR14, PT ;  /* 0x0000000e06007c0c */ /* 0x000fe4000bf26270 */
[----:B------:R-:W-:Y:S01]  /*2f00*/  PRMT R123, RZ, 0x7610, R123 ;  /* 0x00007610ff7b7816 */ /* 0x000fe2000000007b */
[----:B0-----:R-:W-:Y:S01]  /*2f10*/  IMAD.WIDE R130, R21, 0x2, R134 ;  /* 0x0000000215827825 */ /* 0x001fe200078e0286 */
[----:B------:R0:W4:Y:S01]  /*2f20*/  @!P0 LDG.E.U16 R117, desc[UR16][R136.64] ;  /* 0x0000001088758981 */ /* 0x000122000c1e1500 */
[----:B------:R-:W-:Y:S02]  /*2f30*/  PRMT R222, RZ, 0x7610, R222 ;  /* 0x00007610ffde7816 */ /* 0x000fe400000000de */
[----:B------:R-:W-:Y:S01]  /*2f40*/  PRMT R112, RZ, 0x7610, R112 ;  /* 0x00007610ff707816 */ /* 0x000fe20000000070 */
[----:B------:R-:W4:Y:S01]  /*2f50*/  @!P2 LDG.E.U16 R123, desc[UR16][R130.64] ;  /* 0x00000010827ba981 */ /* 0x000f22000c1e1500 */
[----:B------:R-:W-:Y:S01]  /*2f60*/  ISETP.GE.AND P4, PT, R103, UR14, PT ;  /* 0x0000000e67007c0c */ /* 0x000fe2000bf86270 */
[----:B------:R-:W-:Y:S01]  /*2f70*/  IMAD.WIDE R120, R91, 0x2, R134 ;  /* 0x000000025b787825 */ /* 0x000fe200078e0286 */
[----:B------:R-:W-:-:S02]  /*2f80*/  ISETP.GE.AND P0, PT, R102, UR14, PT ;  /* 0x0000000e66007c0c */ /* 0x000fc4000bf06270 */
[----:B------:R-:W-:Y:S01]  /*2f90*/  ISETP.GE.AND P2, PT, R100, UR14, PT ;  /* 0x0000000e64007c0c */ /* 0x000fe2000bf46270 */
[----:B0-----:R-:W-:Y:S01]  /*2fa0*/  IMAD.WIDE R136, R23, 0x2, R134 ;  /* 0x0000000217887825 */ /* 0x001fe200078e0286 */
[----:B------:R0:W2:Y:S01]  /*2fb0*/  @!P3 LDG.E.U16 R112, desc[UR16][R120.64] ;  /* 0x000000107870b981 */ /* 0x0000a2000c1e1500 */
[----:B------:R-:W-:-:S03]  /*2fc0*/  PRMT R115, RZ, 0x7610, R115 ;  /* 0x00007610ff737816 */ /* 0x000fc60000000073 */
[----:B------:R-:W4:Y:S01]  /*2fd0*/  @!P1 LDG.E.U16 R222, desc[UR16][R136.64] ;  /* 0x0000001088de9981 */ /* 0x000f22000c1e1500 */
[----:B------:R-:W-:Y:S01]  /*2fe0*/  ISETP.GE.AND P1, PT, R96, UR14, PT ;  /* 0x0000000e60007c0c */ /* 0x000fe2000bf26270 */
[----:B------:R-:W-:Y:S01]  /*2ff0*/  IMAD.WIDE R132, R11, 0x2, R134 ;  /* 0x000000020b847825 */ /* 0x000fe200078e0286 */
[----:B------:R-:W-:Y:S02]  /*3000*/  PRMT R114, RZ, 0x7610, R114 ;  /* 0x00007610ff727816 */ /* 0x000fe40000000072 */
[----:B0-----:R-:W-:Y:S01]  /*3010*/  PRMT R121, RZ, 0x7610, R121 ;  /* 0x00007610ff797816 */ /* 0x001fe20000000079 */
[--C-:B------:R-:W-:Y:S01]  /*3020*/  IMAD.WIDE R142, R20, 0x2, R134.reuse ;  /* 0x00000002148e7825 */ /* 0x100fe200078e0286 */
[----:B------:R0:W4:Y:S03]  /*3030*/  @!P4 LDG.E.U16 R115, desc[UR16][R132.64] ;  /* 0x000000108473c981 */ /* 0x000126000c1e1500 */
[----:B------:R-:W-:Y:S01]  /*3040*/  IMAD.WIDE R138, R18, 0x2, R134 ;  /* 0x00000002128a7825 */ /* 0x000fe200078e0286 */
[----:B------:R-:W5:Y:S01]  /*3050*/  @!P0 LDG.E.U16 R114, desc[UR16][R142.64] ;  /* 0x000000108e728981 */ /* 0x000f62000c1e1500 */
[----:B------:R-:W-:-:S02]  /*3060*/  PRMT R220, RZ, 0x7610, R220 ;  /* 0x00007610ffdc7816 */ /* 0x000fc400000000dc */
[----:B------:R-:W-:Y:S01]  /*3070*/  ISETP.GE.AND P3, PT, R99, UR14, PT ;  /* 0x0000000e63007c0c */ /* 0x000fe2000bf66270 */
[----:B------:R-:W4:Y:S01]  /*3080*/  @!P2 LDG.E.U16 R121, desc[UR16][R138.64] ;  /* 0x000000108a79a981 */ /* 0x000f22000c1e1500 */
[----:B------:R-:W-:Y:S01]  /*3090*/  ISETP.GE.AND P0, PT, R97, UR14, PT ;  /* 0x0000000e61007c0c */ /* 0x000fe2000bf06270 */
[----:B0-----:R-:W-:Y:S01]  /*30a0*/  IMAD.WIDE R132, R19, 0x2, R134 ;  /* 0x0000000213847825 */ /* 0x001fe200078e0286 */
[----:B------:R-:W-:Y:S02]  /*30b0*/  ISETP.GE.AND P4, PT, R95, UR14, PT ;  /* 0x0000000e5f007c0c */ /* 0x000fe4000bf86270 */
[----:B------:R-:W-:Y:S02]  /*30c0*/  ISETP.GE.AND P2, PT, R98, UR14, PT ;  /* 0x0000000e62007c0c */ /* 0x000fe4000bf46270 */
[----:B------:R0:W4:Y:S01]  /*30d0*/  @!P1 LDG.E.U16 R220, desc[UR16][R132.64] ;  /* 0x0000001084dc9981 */ /* 0x000122000c1e1500 */
[----:B------:R-:W-:Y:S01]  /*30e0*/  PRMT R113, RZ, 0x7610, R113 ;  /* 0x00007610ff717816 */ /* 0x000fe20000000071 */
[----:B------:R-:W-:Y:S01]  /*30f0*/  IMAD.WIDE R140, R17, 0x2, R134 ;  /* 0x00000002118c7825 */ /* 0x000fe200078e0286 */
[----:B------:R-:W-:-:S02]  /*3100*/  PRMT R116, RZ, 0x7610, R116 ;  /* 0x00007610ff747816 */ /* 0x000fc40000000074 */
[----:B------:R-:W-:Y:S01]  /*3110*/  PRMT R119, RZ, 0x7610, R119 ;  /* 0x00007610ff777816 */ /* 0x000fe20000000077 */
[----:B------:R-:W-:Y:S01]  /*3120*/  IMAD.WIDE R130, R16, 0x2, R134 ;  /* 0x0000000210827825 */ /* 0x000fe200078e0286 */
[----:B------:R-:W4:Y:S03]  /*3130*/  @!P3 LDG.E.U16 R113, desc[UR16][R140.64] ;  /* 0x000000108c71b981 */ /* 0x000f26000c1e1500 */
[--C-:B0-----:R-:W-:Y:S01]  /*3140*/  IMAD.MOV.U32 R132, RZ, RZ, R111.reuse ;  /* 0x000000ffff847224 */ /* 0x101fe200078e006f */
[----:B------:R-:W-:Y:S01]  /*3150*/  PRMT R111, RZ, 0x7610, R111 ;  /* 0x00007610ff6f7816 */ /* 0x000fe2000000006f */
[--C-:B------:R-:W-:Y:S01]  /*3160*/  IMAD.WIDE R142, R14, 0x2, R134.reuse ;  /* 0x000000020e8e7825 */ /* 0x100fe200078e0286 */
[----:B------:R0:W4:Y:S03]  /*3170*/  @!P0 LDG.E.U16 R116, desc[UR16][R130.64] ;  /* 0x0000001082748981 */ /* 0x000126000c1e1500 */
[----:B------:R-:W-:Y:S01]  /*3180*/  IMAD.WIDE R136, R15, 0x2, R134 ;  /* 0x000000020f887825 */ /* 0x000fe200078e0286 */
[----:B------:R-:W4:Y:S04]  /*3190*/  @!P4 LDG.E.U16 R119, desc[UR16][R142.64] ;  /* 0x000000108e77c981 */ /* 0x000f28000c1e1500 */
[----:B------:R1:W4:Y:S01]  /*31a0*/  @!P2 LDG.E.U16 R111, desc[UR16][R136.64] ;  /* 0x00000010886fa981 */ /* 0x000322000c1e1500 */
[----:B------:R-:W-:Y:S01]  /*31b0*/  BAR.SYNC.DEFER_BLOCKING 0x0 ;  /* 0x0000000000007b1d */ /* 0x000fe20000010000 */
[----:B------:R-:W-:Y:S01]  /*31c0*/  ISETP.GE.AND P0, PT, R104, UR14, PT ;  /* 0x0000000e68007c0c */ /* 0x000fe2000bf06270 */
[----:B0-----:R-:W-:-:S02]  /*31d0*/  IMAD.MOV.U32 R130, RZ, RZ, R152 ;  /* 0x000000ffff827224 */ /* 0x001fc400078e0098 */
[----:B------:R-:W-:Y:S02]  /*31e0*/  IMAD.MOV.U32 R131, RZ, RZ, R155 ;  /* 0x000000ffff837224 */ /* 0x000fe400078e009b */
[----:B------:R-:W-:Y:S01]  /*31f0*/  IMAD.MOV.U32 R133, RZ, RZ, R150 ;  /* 0x000000ffff857224 */ /* 0x000fe200078e0096 */
[----:B------:R-:W-:Y:S01]  /*3200*/  PRMT R218, RZ, 0x7610, R218 ;  /* 0x00007610ffda7816 */ /* 0x000fe200000000da */
[----:B------:R-:W-:Y:S01]  /*3210*/  IMAD.WIDE R138, R9, 0x2, R130 ;  /* 0x00000002098a7825 */ /* 0x000fe200078e0282 */
[----:B------:R-:W-:-:S03]  /*3220*/  PRMT R206, RZ, 0x7610, R206 ;  /* 0x00007610ffce7816 */ /* 0x000fc600000000ce */
[----:B------:R-:W-:Y:S01]  /*3230*/  IMAD.WIDE R140, R9, 0x2, R132 ;  /* 0x00000002098c7825 */ /* 0x000fe200078e0284 */
[----:B------:R-:W-:-:S03]  /*3240*/  PRMT R216, RZ, 0x7610, R216 ;  /* 0x00007610ffd87816 */ /* 0x000fc600000000d8 */
[----:B-1----:R-:W-:Y:S02]  /*3250*/  IMAD.MOV.U32 R136, RZ, RZ, R126 ;  /* 0x000000ffff887224 */ /* 0x002fe400078e007e */
[----:B------:R-:W-:Y:S02]  /*3260*/  IMAD.MOV.U32 R137, RZ, RZ, R147 ;  /* 0x000000ffff897224 */ /* 0x000fe400078e0093 */
[----:B------:R-:W-:Y:S02]  /*3270*/  IMAD.MOV.U32 R142, RZ, RZ, R148 ;  /* 0x000000ffff8e7224 */ /* 0x000fe400078e0094 */
[----:B------:R-:W-:Y:S01]  /*3280*/  IMAD.MOV.U32 R143, RZ, RZ, R153 ;  /* 0x000000ffff8f7224 */ /* 0x000fe200078e0099 */
[----:B------:R0:W4:Y:S04]  /*3290*/  @!P0 LDG.E.U16 R218, desc[UR16][R140.64] ;  /* 0x000000108cda8981 */ /* 0x000128000c1e1500 */
[----:B------:R1:W4:Y:S01]  /*32a0*/  @!P0 LDG.E.U16 R206, desc[UR16][R138.64] ;  /* 0x000000108ace8981 */ /* 0x000322000c1e1500 */
[----:B------:R-:W-:Y:S01]  /*32b0*/  PRMT R214, RZ, 0x7610, R214 ;  /* 0x00007610ffd67816 */ /* 0x000fe200000000d6 */
[----:B------:R-:W-:Y:S01]  /*32c0*/  IMAD.WIDE R154, R9, 0x2, R136 ;  /* 0x00000002099a7825 */ /* 0x000fe200078e0288 */
[----:B------:R-:W-:-:S03]  /*32d0*/  PRMT R126, RZ, 0x7610, R126 ;  /* 0x00007610ff7e7816 */ /* 0x000fc6000000007e */
[----:B0-----:R-:W-:Y:S02]  /*32e0*/  IMAD.MOV.U32 R140, RZ, RZ, R146 ;  /* 0x000000ffff8c7224 */ /* 0x001fe400078e0092 */
[----:B------:R-:W-:Y:S02]  /*32f0*/  IMAD.MOV.U32 R141, RZ, RZ, R151 ;  /* 0x000000ffff8d7224 */ /* 0x000fe400078e0097 */
[--C-:B-1----:R-:W-:Y:S02]  /*3300*/  IMAD.MOV.U32 R138, RZ, RZ, R128.reuse ;  /* 0x000000ffff8a7224 */ /* 0x102fe400078e0080 */
[----:B------:R-:W-:Y:S01]  /*3310*/  IMAD.MOV.U32 R139, RZ, RZ, R149 ;  /* 0x000000ffff8b7224 */ /* 0x000fe200078e0095 */
[----:B------:R-:W-:Y:S01]  /*3320*/  PRMT R128, RZ, 0x7610, R128 ;  /* 0x00007610ff807816 */ /* 0x000fe20000000080 */
[----:B------:R-:W-:Y:S01]  /*3330*/  IMAD.WIDE R146, R9, 0x2, R144 ;  /* 0x0000000209927825 */ /* 0x000fe200078e0290 */
[----:B------:R-:W-:-:S03]  /*3340*/  PRMT R212, RZ, 0x7610, R212 ;  /* 0x00007610ffd47816 */ /* 0x000fc600000000d4 */
[C---:B------:R-:W-:Y:S01]  /*3350*/  IMAD.WIDE R148, R9.reuse, 0x2, R142 ;  /* 0x0000000209947825 */ /* 0x040fe200078e028e */
[----:B------:R0:W4:Y:S03]  /*3360*/  @!P0 LDG.E.U16 R216, desc[UR16][R146.64] ;  /* 0x0000001092d88981 */ /* 0x000126000c1e1500 */
[C---:B------:R-:W-:Y:S01]  /*3370*/  IMAD.WIDE R150, R9.reuse, 0x2, R140 ;  /* 0x0000000209967825 */ /* 0x040fe200078e028c */
[----:B------:R1:W4:Y:S03]  /*3380*/  @!P0 LDG.E.U16 R128, desc[UR16][R148.64] ;  /* 0x0000001094808981 */ /* 0x000326000c1e1500 */
[----:B------:R-:W-:Y:S01]  /*3390*/  IMAD.WIDE R152, R9, 0x2, R138 ;  /* 0x0000000209987825 */ /* 0x000fe200078e028a */
[----:B------:R1:W4:Y:S03]  /*33a0*/  @!P0 LDG.E.U16 R214, desc[UR16][R150.64] ;  /* 0x0000001096d68981 */ /* 0x000326000c1e1500 */
[----:B0-----:R-:W-:Y:S01]  /*33b0*/  IMAD.MOV.U32 R146, RZ, RZ, R158 ;  /* 0x000000ffff927224 */ /* 0x001fe200078e009e */
[----:B------:R0:W4:Y:S01]  /*33c0*/  @!P0 LDG.E.U16 R126, desc[UR16][R152.64] ;  /* 0x00000010987e8981 */ /* 0x000122000c1e1500 */
[----:B------:R-:W-:-:S02]  /*33d0*/  IMAD.MOV.U32 R147, RZ, RZ, R159 ;  /* 0x000000ffff937224 */ /* 0x000fc400078e009f */
[----:B-1----:R-:W-:Y:S01]  /*33e0*/  IMAD.MOV.U32 R148, RZ, RZ, R156 ;  /* 0x000000ffff947224 */ /* 0x002fe200078e009c */
[----:B------:R1:W4:Y:S01]  /*33f0*/  @!P0 LDG.E.U16 R212, desc[UR16][R154.64] ;  /* 0x000000109ad48981 */ /* 0x000322000c1e1500 */
[----:B------:R-:W-:Y:S02]  /*3400*/  IMAD.MOV.U32 R149, RZ, RZ, R157 ;  /* 0x000000ffff957224 */ /* 0x000fe400078e009d */
[----:B------:R-:W-:Y:S02]  /*3410*/  IMAD.MOV.U32 R150, RZ, RZ, R160 ;  /* 0x000000ffff967224 */ /* 0x000fe400078e00a0 */
[----:B------:R-:W-:Y:S02]  /*3420*/  IMAD.MOV.U32 R151, RZ, RZ, R161 ;  /* 0x000000ffff977224 */ /* 0x000fe400078e00a1 */
[----:B0-----:R-:W-:Y:S02]  /*3430*/  IMAD.MOV.U32 R152, RZ, RZ, R124 ;  /* 0x000000ffff987224 */ /* 0x001fe400078e007c */
[----:B------:R-:W-:-:S02]  /*3440*/  IMAD.MOV.U32 R153, RZ, RZ, R163 ;  /* 0x000000ffff997224 */ /* 0x000fc400078e00a3 */
[----:B-1----:R-:W-:Y:S02]  /*3450*/  IMAD.MOV.U32 R154, RZ, RZ, R122 ;  /* 0x000000ffff9a7224 */ /* 0x002fe400078e007a */
[----:B------:R-:W-:Y:S01]  /*3460*/  IMAD.MOV.U32 R155, RZ, RZ, R165 ;  /* 0x000000ffff9b7224 */ /* 0x000fe200078e00a5 */
[----:B------:R-:W-:Y:S01]  /*3470*/  PRMT R124, RZ, 0x7610, R124 ;  /* 0x00007610ff7c7816 */ /* 0x000fe2000000007c */
[C---:B------:R-:W-:Y:S01]  /*3480*/  IMAD.WIDE R158, R9.reuse, 0x2, R152 ;  /* 0x00000002099e7825 */ /* 0x040fe200078e0298 */
[----:B------:R-:W-:Y:S02]  /*3490*/  PRMT R210, RZ, 0x7610, R210 ;  /* 0x00007610ffd27816 */ /* 0x000fe400000000d2 */
[----:B------:R-:W-:Y:S01]  /*34a0*/  PRMT R122, RZ, 0x7610, R122 ;  /* 0x00007610ff7a7816 */ /* 0x000fe2000000007a */
[C---:B------:R-:W-:Y:S01]  /*34b0*/  IMAD.WIDE R156, R9.reuse, 0x2, R154 ;  /* 0x00000002099c7825 */ /* 0x040fe200078e029a */
[----:B------:R-:W-:Y:S02]  /*34c0*/  PRMT R208, RZ, 0x7610, R208 ;  /* 0x00007610ffd07816 */ /* 0x000fe400000000d0 */
[----:B------:R-:W-:Y:S01]  /*34d0*/  PRMT R120, RZ, 0x7610, R120 ;  /* 0x00007610ff787816 */ /* 0x000fe20000000078 */
        /* <DEDUP_REMOVED lines=87> */
[----:B---3--:R-:W-:Y:S02]  /*3a50*/  IMAD.MOV.U32 R190, RZ, RZ, R196 ;  /* 0x000000ffffbe7224 */ /* 0x008fe400078e00c4 */
        /* <DEDUP_REMOVED lines=13> */
[----:B------:R-:W3:Y:S03]  /*3b30*/  @!P0 LDG.E.U16 R246, desc[UR16][R196.64] ;  /* 0x00000010c4f68981 */ /* 0x000ee6000c1e1500 */
[C---:B------:R-:W-:Y:S01]  /*3b40*/  IMAD.WIDE R202, R9.reuse, 0x2, R188 ;  /* 0x0000000209ca7825 */ /* 0x040fe200078e02bc */
[----:B------:R-:W3:Y:S03]  /*3b50*/  @!P0 LDG.E.U16 R250, desc[UR16][R198.64] ;  /* 0x00000010c6fa8981 */ /* 0x000ee6000c1e1500 */
[----:B------:R-:W-:Y:S01]  /*3b60*/  IMAD.WIDE R204, R9, 0x2, R186 ;  /* 0x0000000209cc7825 */ /* 0x000fe200078e02ba */
[----:B------:R-:W3:Y:S04]  /*3b70*/  @!P0 LDG.E.U16 R127, desc[UR16][R200.64] ;  /* 0x00000010c87f8981 */ /* 0x000ee8000c1e1500 */
[----:B------:R-:W3:Y:S04]  /*3b80*/  @!P0 LDG.E.U16 R129, desc[UR16][R202.64] ;  /* 0x00000010ca818981 */ /* 0x000ee8000c1e1500 */
[----:B------:R-:W3:Y:S04]  /*3b90*/  @!P0 LDG.E.U16 R211, desc[UR16][R204.64] ;  /* 0x00000010ccd38981 */ /* 0x000ee8000c1e1500 */
[----:B------:R-:W-:Y:S04]  /*3ba0*/  STS.U16 [R5+UR13+0x2000], R110 ;  /* 0x0020006e05007988 */ /* 0x000fe8000800040d */
[----:B--2---:R-:W-:Y:S04]  /*3bb0*/  STS.U16 [R5+UR13+0x2400], R112 ;  /* 0x0024007005007988 */ /* 0x004fe8000800040d */
[----:B-----5:R-:W-:Y:S04]  /*3bc0*/  STS.U16 [R5+UR13+0x2800], R114 ;  /* 0x0028007205007988 */ /* 0x020fe8000800040d */
[----:B----4-:R-:W-:Y:S04]  /*3bd0*/  STS.U16 [R5+UR13+0x2c00], R116 ;  /* 0x002c007405007988 */ /* 0x010fe8000800040d */
[----:B------:R-:W-:Y:S04]  /*3be0*/  STS.U16 [R93+UR13+0x2100], R118 ;  /* 0x002100765d007988 */ /* 0x000fe8000800040d */
        /* <DEDUP_REMOVED lines=11> */
[----:B------:R-:W-:Y:S04]  /*3ca0*/  STS.U16 [R5+UR13], R218 ;  /* 0x000000da05007988 */ /* 0x000fe8000800040d */
        /* <DEDUP_REMOVED lines=26> */
[----:B---3--:R-:W-:Y:S04]  /*3e50*/  STS.U16 [R93+UR13+0x1700], R246 ;  /* 0x001700f65d007988 */ /* 0x008fe8000800040d */
[----:B------:R-:W-:Y:S04]  /*3e60*/  STS.U16 [R93+UR13+0x1900], R250 ;  /* 0x001900fa5d007988 */ /* 0x000fe8000800040d */
[----:B------:R-:W-:Y:S04]  /*3e70*/  STS.U16 [R93+UR13+0x1b00], R127 ;  /* 0x001b007f5d007988 */ /* 0x000fe8000800040d */
[----:B------:R0:W-:Y:S04]  /*3e80*/  STS.U16 [R93+UR13+0x1d00], R129 ;  /* 0x001d00815d007988 */ /* 0x0001e8000800040d */
[----:B------:R1:W-:Y:S01]  /*3e90*/  STS.U16 [R93+UR13+0x1f00], R211 ;  /* 0x001f00d35d007988 */ /* 0x0003e2000800040d */
[----:B------:R2:W-:Y:S06]  /*3ea0*/  MEMBAR.ALL.CTA ;  /* 0x0000000000007992 */ /* 0x0005ec0000008000 */
[----:B--2---:R-:W2:Y:S02]  /*3eb0*/  FENCE.VIEW.ASYNC.S ;  /* 0x00000000000073c6 */ /* 0x004ea40000000000 */
[----:B--2---:R-:W-:Y:S06]  /*3ec0*/  BAR.SYNC.DEFER_BLOCKING 0x0 ;  /* 0x0000000000007b1d */ /* 0x004fec0000010000 */
[----:B------:R-:W-:Y:S01]  /*3ed0*/  UMOV UR20, UR4 ;  /* 0x0000000400147c82 */ /* 0x000fe20008000000 */
[----:B------:R-:W-:Y:S01]  /*3ee0*/  UMOV UR21, 0x40000040 ;  /* 0x4000004000157882 */ /* 0x000fe20000000000 */
[----:B------:R-:W-:Y:S01]  /*3ef0*/  UMOV UR22, UR6 ;  /* 0x0000000600167c82 */ /* 0x000fe20008000000 */
[----:B------:R-:W-:Y:S01]  /*3f00*/  UMOV UR23, 0x80000020 ;  /* 0x8000002000177882 */ /* 0x000fe20000000000 */
[----:B------:R-:W-:-:S06]  /*3f10*/  WARPGROUP.ARRIVE ;  /* 0x00000000000079c5 */ /* 0x000fcc0000000000 */
[----:B------:R-:W-:Y:S01]  /*3f20*/  HGMMA.64x128x16.F32.BF16 R24, gdesc[UR20].tnspA, R24 ;  /* 0x21e00000141879f0 */ /* 0x000fe20008701818 */
[----:B------:R-:W-:Y:S02]  /*3f30*/  VIADD R101, R101, 0xffffffff ;  /* 0xffffffff65657836 */ /* 0x000fe40000000000 */
[----:B------:R-:W-:-:S03]  /*3f40*/  IMAD.WIDE R182, R8, 0x2, R182 ;  /* 0x0000000208b67825 */ /* 0x000fc600078e02b6 */
[----:B------:R-:W-:Y:S01]  /*3f50*/  ISETP.NE.U32.AND P0, PT, R101, RZ, PT ;  /* 0x000000ff6500720c */ /* 0x000fe20003f05070 */
[----:B------:R-:W-:-:S05]  /*3f60*/  IMAD.WIDE R200, R8, 0x2, R194 ;  /* 0x0000000208c87825 */ /* 0x000fca00078e02c2 */
[----:B------:R-:W-:Y:S01]  /*3f70*/  HGMMA.64x128x16.F32.BF16 R24, gdesc[UR8].tnspA, R24, gsb0 ;  /* 0x21e00000081879f0 */ /* 0x000fe20008001818 */
[----:B------:R-:W-:Y:S02]  /*3f80*/  IMAD.MOV.U32 R194, RZ, RZ, R182 ;  /* 0x000000ffffc27224 */ /* 0x000fe400078e00b6 */
[----:B------:R-:W-:Y:S02]  /*3f90*/  IMAD.MOV.U32 R195, RZ, RZ, R183 ;  /* 0x000000ffffc37224 */ /* 0x000fe400078e00b7 */
[----:B------:R-:W-:-:S04]  /*3fa0*/  IMAD.WIDE R178, R8, 0x2, R178 ;  /* 0x0000000208b27825 */ /* 0x000fc800078e02b2 */
[----:B------:R-:W-:-:S04]  /*3fb0*/  IMAD.WIDE R182, R8, 0x2, R166 ;  /* 0x0000000208b67825 */ /* 0x000fc800078e02a6 */
[----:B------:R-:W-:Y:S01]  /*3fc0*/  IMAD.WIDE R168, R8, 0x2, R168 ;  /* 0x0000000208a87825 */ /* 0x000fe200078e02a8 */
[----:B------:R-:W-:-:S03]  /*3fd0*/  UIADD3 UR14, UR14, -0x20, URZ ;  /* 0xffffffe00e0e7890 */ /* 0x000fc6000fffe03f */
[----:B0-----:R-:W-:-:S04]  /*3fe0*/  IMAD.WIDE R128, R8, 0x2, R192 ;  /* 0x0000000208807825 */ /* 0x001fc800078e02c0 */
[----:B------:R-:W-:-:S04]  /*3ff0*/  IMAD.WIDE R198, R8, 0x2, R186 ;  /* 0x0000000208c67825 */ /* 0x000fc800078e02ba */
        /* <DEDUP_REMOVED lines=8> */
[----:B------:R-:W-:Y:S02]  /*4080*/  IMAD.MOV.U32 R190, RZ, RZ, R178 ;  /* 0x000000ffffbe7224 */ /* 0x000fe400078e00b2 */
[----:B------:R-:W-:Y:S02]  /*4090*/  IMAD.MOV.U32 R191, RZ, RZ, R179 ;  /* 0x000000ffffbf7224 */ /* 0x000fe400078e00b3 */
[----:B------:R-:W-:Y:S02]  /*40a0*/  IMAD.MOV.U32 R185, RZ, RZ, R183 ;  /* 0x000000ffffb97224 */ /* 0x000fe400078e00b7 */
        /* <DEDUP_REMOVED lines=19> */
[----:B------:R-:W-:Y:S01]  /*41e0*/  IMAD.WIDE R156, R8, 0x2, R148 ;  /* 0x00000002089c7825 */ /* 0x000fe200078e0294 */
[----:B------:R-:W-:-:S03]  /*41f0*/  WARPGROUP.DEPBAR.LE gsb0, 0x0 ;  /* 0x00008000000079c5 */ /* 0x000fc60000010000 */
[----:B------:R-:W-:Y:S02]  /*4200*/  IMAD.MOV.U32 R160, RZ, RZ, R150 ;  /* 0x000000ffffa07224 */ /* 0x000fe400078e0096 */
[----:B------:R-:W-:Y:S02]  /*4210*/  IMAD.MOV.U32 R161, RZ, RZ, R151 ;  /* 0x000000ffffa17224 */ /* 0x000fe400078e0097 */
[----:B------:R-:W-:Y:S02]  /*4220*/  IMAD.MOV.U32 R124, RZ, RZ, R152 ;  /* 0x000000ffff7c7224 */ /* 0x000fe400078e0098 */
[----:B------:R-:W-:Y:S02]  /*4230*/  IMAD.MOV.U32 R163, RZ, RZ, R153 ;  /* 0x000000ffffa37224 */ /* 0x000fe400078e0099 */
[----:B------:R-:W-:Y:S02]  /*4240*/  IMAD.MOV.U32 R165, RZ, RZ, R155 ;  /* 0x000000ffffa57224 */ /* 0x000fe400078e009b */
[----:B------:R-:W-:-:S02]  /*4250*/  IMAD.MOV.U32 R122, RZ, RZ, R154 ;  /* 0x000000ffff7a7224 */ /* 0x000fc400078e009a */
[----:B------:R-:W-:Y:S02]  /*4260*/  IMAD.MOV.U32 R126, RZ, RZ, R136 ;  /* 0x000000ffff7e7224 */ /* 0x000fe400078e0088 */
[----:B------:R-:W-:Y:S02]  /*4270*/  IMAD.MOV.U32 R147, RZ, RZ, R137 ;  /* 0x000000ffff937224 */ /* 0x000fe400078e0089 */
[----:B------:R-:W-:Y:S02]  /*4280*/  IMAD.MOV.U32 R128, RZ, RZ, R138 ;  /* 0x000000ffff807224 */ /* 0x000fe400078e008a */
[----:B------:R-:W-:Y:S02]  /*4290*/  IMAD.MOV.U32 R149, RZ, RZ, R139 ;  /* 0x000000ffff957224 */ /* 0x000fe400078e008b */
[----:B------:R-:W-:-:S04]  /*42a0*/  IMAD.WIDE R144, R8, 0x2, R144 ;  /* 0x0000000208907825 */ /* 0x000fc800078e0290 */
        /* <DEDUP_REMOVED lines=8> */
[----:B------:R-:W-:Y:S01]  /*4330*/  IMAD.MOV.U32 R150, RZ, RZ, R133 ;  /* 0x000000ffff967224 */ /* 0x000fe200078e0085 */
[----:B-1----:R-:W-:Y:S06]  /*4340*/  @P0 BRA `(.L_x_1) ;  /* 0xffffffe800940947 */ /* 0x002fec000383ffff */
[----:B------:R-:W-:Y:S02]  /*4350*/  F2FP.BF16.F32.PACK_AB R83, R87, R83 ;  /* 0x000000535753723e */ /* 0x000fe400000010ff */
[----:B------:R-:W-:Y:S02]  /*4360*/  F2FP.BF16.F32.PACK_AB R82, R86, R82 ;  /* 0x000000525652723e */ /* 0x000fe400000010ff */
[----:B------:R-:W-:Y:S02]  /*4370*/  F2FP.BF16.F32.PACK_AB R81, R85, R81 ;  /* 0x000000515551723e */ /* 0x000fe400000010ff */
[----:B------:R-:W-:Y:S02]  /*4380*/  F2FP.BF16.F32.PACK_AB R80, R84, R80 ;  /* 0x000000505450723e */ /* 0x000fe400000010ff */
[----:B------:R-:W-:Y:S02]  /*4390*/  F2FP.BF16.F32.PACK_AB R75, R79, R75 ;  /* 0x0000004b4f4b723e */ /* 0x000fe400000010ff */
[----:B------:R-:W-:-:S02]  /*43a0*/  F2FP.BF16.F32.PACK_AB R74, R78, R74 ;  /* 0x0000004a4e4a723e */ /* 0x000fc400000010ff */
        /* <DEDUP_REMOVED lines=25> */
[----:B------:R-:W-:-:S07]  /*4540*/  F2FP.BF16.F32.PACK_AB R8, R28, R24 ;  /* 0x000000181c08723e */ /* 0x000fce00000010ff */
.L_x_0:
[----:B------:R-:W-:Y:S01]  /*4550*/  BAR.SYNC.DEFER_BLOCKING 0x0 ;  /* 0x0000000000007b1d */ /* 0x000fe20000010000 */
[----:B------:R-:W-:Y:S01]  /*4560*/  IMAD.SHL.U32 R5, R0, 0x80, RZ ;  /* 0x0000008000057824 */ /* 0x000fe200078e00ff */
[----:B------:R-:W-:Y:S01]  /*4570*/  LOP3.LUT R3, R4, UR12, R3, 0xfe, !PT ;  /* 0x0000000c04037c12 */ /* 0x000fe2000f8efe03 */
[C---:B------:R-:W-:Y:S02]  /*4580*/  IMAD.SHL.U32 R29, R0.reuse, 0x10, RZ ;  /* 0x00000010001d7824 */ /* 0x040fe400078e00ff */
[----:B------:R-:W-:Y:S01]  /*4590*/  IMAD.SHL.U32 R0, R0, 0x8, RZ ;  /* 0x0000000800007824 */ /* 0x000fe200078e00ff */
[----:B------:R-:W-:Y:S01]  /*45a0*/  LOP3.LUT R5, R5, 0x400, RZ, 0xc0, !PT ;  /* 0x0000040005057812 */ /* 0x000fe200078ec0ff */
[----:B------:R-:W-:Y:S01]  /*45b0*/  ULDC UR4, c[0x0][0x244] ;  /* 0x0000910000047ab9 */ /* 0x000fe20000000800 */
[----:B------:R-:W-:Y:S01]  /*45c0*/  LOP3.LUT R4, R29, 0x70, RZ, 0xc0, !PT ;  /* 0x000000701d047812 */ /* 0x000fe200078ec0ff */
[----:B------:R-:W-:Y:S01]  /*45d0*/  IMAD R28, R2, UR4, RZ ;  /* 0x00000004021c7c24 */ /* 0x000fe2000f8e02ff */
[----:B------:R-:W-:Y:S01]  /*45e0*/  LOP3.LUT R0, R0, 0x380, RZ, 0xc0, !PT ;  /* 0x0000038000007812 */ /* 0x000fe200078ec0ff */
[----:B------:R-:W-:Y:S01]  /*45f0*/  ULDC.64 UR6, c[0x0][0x228] ;  /* 0x00008a0000067ab9 */ /* 0x000fe20000000a00 */
[----:B------:R-:W-:Y:S01]  /*4600*/  IADD3 R5, R5, UR13, R4 ;  /* 0x0000000d05057c10 */ /* 0x000fe2000fffe004 */
[----:B------:R-:W-:Y:S01]  /*4610*/  ULDC.64 UR4, c[0x0][0x220] ;  /* 0x0000880000047ab9 */ /* 0x000fe20000000a00 */
[----:B------:R-:W-:-:S02]  /*4620*/  LOP3.LUT R29, R29, 0x7f0, RZ, 0xc0, !PT ;  /* 0x000007f01d1d7812 */ /* 0x000fc400078ec0ff */
[----:B------:R-:W-:Y:S01]  /*4630*/  ISETP.GE.AND P0, PT, R2, UR6, PT ;  /* 0x0000000602007c0c */ /* 0x000fe2000bf06270 */
[----:B------:R-:W-:Y:S01]  /*4640*/  IMAD.IADD R36, R0, 0x1, R5 ;  /* 0x0000000100247824 */ /* 0x000fe200078e0205 */
[C---:B------:R-:W-:Y:S01]  /*4650*/  LOP3.LUT R4, R3.reuse, 0x6, RZ, 0xfc, !PT ;  /* 0x0000000603047812 */ /* 0x040fe200078efcff */
[----:B------:R-:W0:Y:S01]  /*4660*/  LDC R0, c[0x0][0x248] ;  /* 0x00009200ff007b82 */ /* 0x000e220000000800 */
[----:B------:R-:W-:Y:S02]  /*4670*/  LEA R2, P2, R28, UR4, 0x1 ;  /* 0x000000041c027c11 */ /* 0x000fe4000f8408ff */
[----:B------:R-:W-:Y:S01]  /*4680*/  ISETP.LT.AND P4, PT, R4, UR7, !P0 ;  /* 0x0000000704007c0c */ /* 0x000fe2000c781270 */
[----:B------:R-:W-:Y:S01]  /*4690*/  STSM.16.M88.4 [R36], R8 ;  /* 0x0000000824007844 */ /* 0x000fe20000000200 */
[C---:B------:R-:W-:Y:S02]  /*46a0*/  LOP3.LUT R7, R3.reuse, 0x2, RZ, 0xfc, !PT ;  /* 0x0000000203077812 */ /* 0x040fe400078efcff */
[C---:B------:R-:W-:Y:S01]  /*46b0*/  LOP3.LUT R6, R3.reuse, 0x4, RZ, 0xfc, !PT ;  /* 0x0000000403067812 */ /* 0x040fe200078efcff */
[----:B------:R-:W-:Y:S01]  /*46c0*/  BAR.SYNC.DEFER_BLOCKING 0x0 ;  /* 0x0000000000007b1d */ /* 0x000fe20000010000 */
[----:B------:R-:W-:-:S02]  /*46d0*/  LOP3.LUT R4, R3, 0x8, RZ, 0xfc, !PT ;  /* 0x0000000803047812 */ /* 0x000fc400078efcff */
[----:B------:R-:W-:Y:S02]  /*46e0*/  LEA.HI.X.SX32 R28, R28, UR5, 0x1, P2 ;  /* 0x000000051c1c7c11 */ /* 0x000fe400090f0eff */
[----:B------:R-:W-:Y:S02]  /*46f0*/  ISETP.LT.AND P1, PT, R7, UR7, !P0 ;  /* 0x0000000707007c0c */ /* 0x000fe4000c721270 */
[----:B------:R-:W-:Y:S02]  /*4700*/  ISETP.LT.AND P5, PT, R6, UR7, !P0 ;  /* 0x0000000706007c0c */ /* 0x000fe4000c7a1270 */
[----:B------:R-:W-:Y:S02]  /*4710*/  ISETP.LT.AND P3, PT, R4, UR7, !P0 ;  /* 0x0000000704007c0c */ /* 0x000fe4000c761270 */
[C---:B------:R-:W-:Y:S02]  /*4720*/  ISETP.LT.AND P2, PT, R3.reuse, UR7, !P0 ;  /* 0x0000000703007c0c */ /* 0x040fe4000c741270 */
[C---:B------:R-:W-:Y:S01]  /*4730*/  LOP3.LUT R37, R3.reuse, 0xc, RZ, 0xfc, !PT ;  /* 0x0000000c03257812 */ /* 0x040fe200078efcff */
[C---:B0-----:R-:W-:Y:S01]  /*4740*/  IMAD R5, R3.reuse, R0, RZ ;  /* 0x0000000003057224 */ /* 0x041fe200078e02ff */
[----:B------:R-:W-:-:S04]  /*4750*/  LOP3.LUT R38, R3, 0x12, RZ, 0xfc, !PT ;  /* 0x0000001203267812 */ /* 0x000fc800078efcff */
[C---:B------:R-:W-:Y:S01]  /*4760*/  LEA R30, P6, R5.reuse, R2, 0x1 ;  /* 0x00000002051e7211 */ /* 0x040fe200078c08ff */
[----:B------:R-:W0:Y:S03]  /*4770*/  LDS.128 R44, [R29+UR13] ;  /* 0x0000000d1d2c7984 */ /* 0x000e260008000c00 */
[----:B------:R-:W-:Y:S01]  /*4780*/  LEA.HI.X.SX32 R31, R5, R28, 0x1, P6 ;  /* 0x0000001c051f7211 */ /* 0x000fe200030f0eff */
[----:B------:R-:W-:Y:S06]  /*4790*/  BAR.SYNC.DEFER_BLOCKING 0x0 ;  /* 0x0000000000007b1d */ /* 0x000fec0000010000 */
[----:B------:R1:W-:Y:S02]  /*47a0*/  STSM.16.M88.4 [R36], R32 ;  /* 0x0000002024007844 */ /* 0x0003e40000000200 */
[----:B------:R-:W-:Y:S01]  /*47b0*/  BAR.SYNC.DEFER_BLOCKING 0x0 ;  /* 0x0000000000007b1d */ /* 0x000fe20000010000 */
[----:B-1----:R-:W-:Y:S01]  /*47c0*/  IMAD R33, R0, 0x2, R5 ;  /* 0x0000000200217824 */ /* 0x002fe200078e0205 */
[----:B------:R-:W-:-:S03]  /*47d0*/  LOP3.LUT R34, R3, 0xa, RZ, 0xfc, !PT ;  /* 0x0000000a03227812 */ /* 0x000fc600078efcff */
[----:B------:R-:W-:Y:S01]  /*47e0*/  IMAD R35, R0, 0x2, R33 ;  /* 0x0000000200237824 */ /* 0x000fe200078e0221 */
[----:B------:R-:W-:-:S03]  /*47f0*/  LEA R32, P6, R33, R2, 0x1 ;  /* 0x0000000221207211 */ /* 0x000fc600078c08ff */
[----:B------:R-:W-:Y:S01]  /*4800*/  IMAD R39, R0, 0x2, R35 ;  /* 0x0000000200277824 */ /* 0x000fe200078e0223 */
[----:B------:R-:W-:Y:S01]  /*4810*/  LEA.HI.X.SX32 R33, R33, R28, 0x1, P6 ;  /* 0x0000001c21217211 */ /* 0x000fe200030f0eff */
[----:B------:R-:W1:Y:S01]  /*4820*/  LDS.128 R24, [R29+UR13] ;  /* 0x0000000d1d187984 */ /* 0x000e620008000c00 */
[----:B------:R-:W-:Y:S06]  /*4830*/  BAR.SYNC.DEFER_BLOCKING 0x0 ;  /* 0x0000000000007b1d */ /* 0x000fec0000010000 */
[----:B------:R-:W-:Y:S02]  /*4840*/  STSM.16.M88.4 [R36], R40 ;  /* 0x0000002824007844 */ /* 0x000fe40000000200 */
[----:B------:R-:W-:Y:S06]  /*4850*/  BAR.SYNC.DEFER_BLOCKING 0x0 ;  /* 0x0000000000007b1d */ /* 0x000fec0000010000 */
[----:B------:R-:W2:Y:S02]  /*4860*/  LDS.128 R20, [R29+UR13] ;  /* 0x0000000d1d147984 */ /* 0x000ea40008000c00 */
[----:B------:R-:W-:Y:S06]  /*4870*/  BAR.SYNC.DEFER_BLOCKING 0x0 ;  /* 0x0000000000007b1d */ /* 0x000fec0000010000 */
[----:B------:R-:W-:Y:S02]  /*4880*/  STSM.16.M88.4 [R36], R48 ;  /* 0x0000003024007844 */ /* 0x000fe40000000200 */
[----:B------:R-:W-:Y:S06]  /*4890*/  BAR.SYNC.DEFER_BLOCKING 0x0 ;  /* 0x0000000000007b1d */ /* 0x000fec0000010000 */
[----:B------:R-:W3:Y:S02]  /*48a0*/  LDS.128 R16, [R29+UR13] ;  /* 0x0000000d1d107984 */ /* 0x000ee40008000c00 */
[----:B------:R-:W-:Y:S06]  /*48b0*/  BAR.SYNC.DEFER_BLOCKING 0x0 ;  /* 0x0000000000007b1d */ /* 0x000fec0000010000 */
[----:B------:R-:W-:Y:S02]  /*48c0*/  STSM.16.M88.4 [R36], R56 ;  /* 0x0000003824007844 */ /* 0x000fe40000000200 */
[----:B------:R-:W-:Y:S06]  /*48d0*/  BAR.SYNC.DEFER_BLOCKING 0x0 ;  /* 0x0000000000007b1d */ /* 0x000fec0000010000 */
[----:B------:R-:W4:Y:S02]  /*48e0*/  LDS.128 R12, [R29+UR13] ;  /* 0x0000000d1d0c7984 */ /* 0x000f240008000c00 */
[----:B------:R-:W-:Y:S06]  /*48f0*/  BAR.SYNC.DEFER_BLOCKING 0x0 ;  /* 0x0000000000007b1d */ /* 0x000fec0000010000 */
[----:B------:R-:W-:Y:S02]  /*4900*/  STSM.16.M88.4 [R36], R64 ;  /* 0x0000004024007844 */ /* 0x000fe40000000200 */
[----:B------:R-:W-:Y:S06]  /*4910*/  BAR.SYNC.DEFER_BLOCKING 0x0 ;  /* 0x0000000000007b1d */ /* 0x000fec0000010000 */
[----:B------:R-:W5:Y:S02]  /*4920*/  LDS.128 R8, [R29+UR13] ;  /* 0x0000000d1d087984 */ /* 0x000f640008000c00 */
[----:B------:R-:W-:Y:S06]  /*4930*/  BAR.SYNC.DEFER_BLOCKING 0x0 ;  /* 0x0000000000007b1d */ /* 0x000fec0000010000 */
[----:B------:R-:W-:Y:S02]  /*4940*/  STSM.16.M88.4 [R36], R72 ;  /* 0x0000004824007844 */ /* 0x000fe40000000200 */
[----:B------:R-:W-:Y:S06]  /*4950*/  BAR.SYNC.DEFER_BLOCKING 0x0 ;  /* 0x0000000000007b1d */ /* 0x000fec0000010000 */
[----:B------:R-:W5:Y:S02]  /*4960*/  LDS.128 R4, [R29+UR13] ;  /* 0x0000000d1d047984 */ /* 0x000f640008000c00 */
[----:B------:R-:W-:Y:S06]  /*4970*/  BAR.SYNC.DEFER_BLOCKING 0x0 ;  /* 0x0000000000007b1d */ /* 0x000fec0000010000 */
[----:B------:R1:W-:Y:S02]  /*4980*/  STSM.16.M88.4 [R36], R80 ;  /* 0x0000005024007844 */ /* 0x0003e40000000200 */
[----:B------:R-:W-:Y:S06]  /*4990*/  BAR.SYNC.DEFER_BLOCKING 0x0 ;  /* 0x0000000000007b1d */ /* 0x000fec0000010000 */
[----:B0-----:R0:W-:Y:S01]  /*49a0*/  @P2 STG.E.U16 desc[UR16][R30.64], R44 ;  /* 0x0000002c1e002986 */ /* 0x0011e2000c101510 */
[----:B------:R-:W-:-:S02]  /*49b0*/  ISETP.LT.AND P2, PT, R34, UR7, !P0 ;  /* 0x0000000722007c0c */ /* 0x000fc4000c741270 */
[----:B------:R-:W-:Y:S01]  /*49c0*/  LEA R34, P6, R35, R2, 0x1 ;  /* 0x0000000223227211 */ /* 0x000fe200078c08ff */
[----:B------:R2:W-:Y:S01]  /*49d0*/  @P1 STG.E.U16 desc[UR16][R32.64], R45 ;  /* 0x0000002d20001986 */ /* 0x0005e2000c101510 */
[----:B------:R-:W-:Y:S02]  /*49e0*/  ISETP.LT.AND P1, PT, R37, UR7, !P0 ;  /* 0x0000000725007c0c */ /* 0x000fe4000c721270 */
[----:B------:R-:W-:Y:S02]  /*49f0*/  LEA.HI.X.SX32 R35, R35, R28, 0x1, P6 ;  /* 0x0000001c23237211 */ /* 0x000fe400030f0eff */
[----:B-1----:R-:W-:Y:S02]  /*4a00*/  LEA R36, P6, R39, R2, 0x1 ;  /* 0x0000000227247211 */ /* 0x002fe400078c08ff */
[----:B0-----:R-:W-:Y:S01]  /*4a10*/  LOP3.LUT R30, R3, 0xe, RZ, 0xfc, !PT ;  /* 0x0000000e031e7812 */ /* 0x001fe200078efcff */
[----:B------:R-:W-:Y:S01]  /*4a20*/  IMAD R31, R0, 0x2, R39 ;  /* 0x00000002001f7824 */ /* 0x000fe200078e0227 */
[----:B------:R-:W-:Y:S01]  /*4a30*/  LEA.HI.X.SX32 R37, R39, R28, 0x1, P6 ;  /* 0x0000001c27257211 */ /* 0x000fe200030f0eff */
[----:B------:R0:W-:Y:S01]  /*4a40*/  @P5 STG.E.U16 desc[UR16][R34.64], R46 ;  /* 0x0000002e22005986 */ /* 0x0001e2000c101510 */
[----:B------:R-:W-:Y:S01]  /*4a50*/  ISETP.LT.AND P5, PT, R30, UR7, !P0 ;  /* 0x000000071e007c0c */ /* 0x000fe2000c7a1270 */
[----:B------:R-:W-:Y:S01]  /*4a60*/  IMAD R39, R0, 0x2, R31 ;  /* 0x0000000200277824 */ /* 0x000fe200078e021f */
[----:B------:R-:W-:Y:S01]  /*4a70*/  LEA R30, P6, R31, R2, 0x1 ;  /* 0x000000021f1e7211 */ /* 0x000fe200078c08ff */
[----:B------:R1:W-:Y:S01]  /*4a80*/  @P4 STG.E.U16 desc[UR16][R36.64], R47 ;  /* 0x0000002f24004986 */ /* 0x0003e2000c101510 */
[----:B--2---:R-:W-:-:S02]  /*4a90*/  LOP3.LUT R32, R3, 0x10, RZ, 0xfc, !PT ;  /* 0x0000001003207812 */ /* 0x004fc400078efcff */
[----:B------:R-:W-:Y:S02]  /*4aa0*/  LEA.HI.X.SX32 R31, R31, R28, 0x1, P6 ;  /* 0x0000001c1f1f7211 */ /* 0x000fe400030f0eff */
[----:B------:R-:W-:Y:S02]  /*4ab0*/  ISETP.LT.AND P4, PT, R32, UR7, !P0 ;  /* 0x0000000720007c0c */ /* 0x000fe4000c781270 */
[C---:B------:R-:W-:Y:S02]  /*4ac0*/  LEA R32, P6, R39.reuse, R2, 0x1 ;  /* 0x0000000227207211 */ /* 0x040fe400078c08ff */
[----:B------:R-:W-:Y:S02]  /*4ad0*/  PRMT R44, R44, 0x7632, R44 ;  /* 0x000076322c2c7816 */ /* 0x000fe4000000002c */
[----:B------:R-:W-:Y:S01]  /*4ae0*/  LEA.HI.X.SX32 R33, R39, R28, 0x1, P6 ;  /* 0x0000001c27217211 */ /* 0x000fe200030f0eff */
[C---:B------:R-:W-:Y:S01]  /*4af0*/  IMAD R39, R0.reuse, 0x2, R39 ;  /* 0x0000000200277824 */ /* 0x040fe200078e0227 */
[----:B------:R-:W-:Y:S01]  /*4b00*/  PRMT R45, R45, 0x7632, R45 ;  /* 0x000076322d2d7816 */ /* 0x000fe2000000002d */
[----:B------:R2:W-:Y:S01]  /*4b10*/  @P3 STG.E.U16 desc[UR16][R30.64], R44 ;  /* 0x0000002c1e003986 */ /* 0x0005e2000c101510 */
[----:B0-----:R-:W-:Y:S01]  /*4b20*/  LOP3.LUT R35, R3, 0x14, RZ, 0xfc, !PT ;  /* 0x0000001403237812 */ /* 0x001fe200078efcff */
[----:B-1----:R-:W-:Y:S01]  /*4b30*/  IMAD R37, R0, 0x2, R39 ;  /* 0x0000000200257824 */ /* 0x002fe200078e0227 */
[----:B------:R-:W-:Y:S01]  /*4b40*/  LEA R34, P6, R39, R2, 0x1 ;  /* 0x0000000227227211 */ /* 0x000fe200078c08ff */
[----:B------:R0:W-:Y:S01]  /*4b50*/  @P2 STG.E.U16 desc[UR16][R32.64], R45 ;  /* 0x0000002d20002986 */ /* 0x0001e2000c101510 */
[----:B------:R-:W-:-:S02]  /*4b60*/  ISETP.LT.AND P2, PT, R35, UR7, !P0 ;  /* 0x0000000723007c0c */ /* 0x000fc4000c741270 */
[----:B------:R-:W-:Y:S02]  /*4b70*/  PRMT R46, R46, 0x7632, R46 ;  /* 0x000076322e2e7816 */ /* 0x000fe4000000002e */
[----:B------:R-:W-:Y:S01]  /*4b80*/  LEA.HI.X.SX32 R35, R39, R28, 0x1, P6 ;  /* 0x0000001c27237211 */ /* 0x000fe200030f0eff */
[C---:B------:R-:W-:Y:S01]  /*4b90*/  IMAD R39, R0.reuse, 0x2, R37 ;  /* 0x0000000200277824 */ /* 0x040fe200078e0225 */
[----:B------:R-:W-:Y:S02]  /*4ba0*/  LOP3.LUT R36, R3, 0x16, RZ, 0xfc, !PT ;  /* 0x0000001603247812 */ /* 0x000fe400078efcff */
[----:B--2---:R-:W-:Y:S01]  /*4bb0*/  LEA R30, P6, R37, R2, 0x1 ;  /* 0x00000002251e7211 */ /* 0x004fe200078c08ff */
[----:B------:R-:W-:Y:S01]  /*4bc0*/  @P1 STG.E.U16 desc[UR16][R34.64], R46 ;  /* 0x0000002e22001986 */ /* 0x000fe2000c101510 */
[----:B------:R-:W-:Y:S02]  /*4bd0*/  PRMT R47, R47, 0x7632, R47 ;  /* 0x000076322f2f7816 */ /* 0x000fe4000000002f */
[----:B------:R-:W-:Y:S01]  /*4be0*/  LEA.HI.X.SX32 R31, R37, R28, 0x1, P6 ;  /* 0x0000001c251f7211 */ /* 0x000fe200030f0eff */
[----:B------:R-:W-:Y:S01]  /*4bf0*/  IMAD R37, R0, 0x2, R39 ;  /* 0x0000000200257824 */ /* 0x000fe200078e0227 */
[----:B------:R-:W-:-:S02]  /*4c00*/  ISETP.LT.AND P1, PT, R36, UR7, !P0 ;  /* 0x0000000724007c0c */ /* 0x000fc4000c721270 */
[----:B------:R-:W-:Y:S01]  /*4c10*/  LOP3.LUT R36, R3, 0x18, RZ, 0xfc, !PT ;  /* 0x0000001803247812 */ /* 0x000fe200078efcff */
[----:B------:R1:W-:Y:S01]  /*4c20*/  @P5 STG.E.U16 desc[UR16][R30.64], R47 ;  /* 0x0000002f1e005986 */ /* 0x0003e2000c101510 */
[C---:B0-----:R-:W-:Y:S02]  /*4c30*/  LEA R32, P6, R39.reuse, R2, 0x1 ;  /* 0x0000000227207211 */ /* 0x041fe400078c08ff */
[----:B------:R-:W-:Y:S02]  /*4c40*/  ISETP.LT.AND P3, PT, R38, UR7, !P0 ;  /* 0x0000000726007c0c */ /* 0x000fe4000c761270 */
[----:B------:R-:W-:Y:S01]  /*4c50*/  LEA.HI.X.SX32 R33, R39, R28, 0x1, P6 ;  /* 0x0000001c27217211 */ /* 0x000fe200030f0eff */
[----:B------:R-:W-:Y:S01]  /*4c60*/  IMAD R39, R0, 0x2, R37 ;  /* 0x0000000200277824 */ /* 0x000fe200078e0225 */
[----:B------:R-:W-:Y:S02]  /*4c70*/  ISETP.LT.AND P5, PT, R36, UR7, !P0 ;  /* 0x0000000724007c0c */ /* 0x000fe4000c7a1270 */
[----:B------:R-:W-:Y:S01]  /*4c80*/  LEA R36, P6, R37, R2, 0x1 ;  /* 0x0000000225247211 */ /* 0x000fe200078c08ff */
[----:B------:R-:W-:Y:S01]  /*4c90*/  IMAD R41, R0, 0x2, R39 ;  /* 0x0000000200297824 */ /* 0x000fe200078e0227 */
[----:B------:R0:W-:Y:S01]  /*4ca0*/  @P4 STG.E.U16 desc[UR16][R32.64], R24 ;  /* 0x0000001820004986 */ /* 0x0001e2000c101510 */
[----:B-1----:R-:W-:-:S02]  /*4cb0*/  LOP3.LUT R31, R3, 0x1c, RZ, 0xfc, !PT ;  /* 0x0000001c031f7812 */ /* 0x002fc400078efcff */
[----:B------:R-:W-:Y:S02]  /*4cc0*/  LEA.HI.X.SX32 R37, R37, R28, 0x1, P6 ;  /* 0x0000001c25257211 */ /* 0x000fe400030f0eff */
[----:B------:R-:W-:Y:S02]  /*4cd0*/  LEA R34, P6, R39, R2, 0x1 ;  /* 0x0000000227227211 */ /* 0x000fe400078c08ff */
[----:B------:R-:W-:Y:S01]  /*4ce0*/  LOP3.LUT R38, R3, 0x1a, RZ, 0xfc, !PT ;  /* 0x0000001a03267812 */ /* 0x000fe200078efcff */
[----:B------:R1:W-:Y:S01]  /*4cf0*/  @P3 STG.E.U16 desc[UR16][R36.64], R25 ;  /* 0x0000001924003986 */ /* 0x0003e2000c101510 */
[----:B------:R-:W-:Y:S02]  /*4d00*/  LEA.HI.X.SX32 R35, R39, R28, 0x1, P6 ;  /* 0x0000001c27237211 */ /* 0x000fe400030f0eff */
[----:B------:R-:W-:Y:S02]  /*4d10*/  LEA R30, P6, R41, R2, 0x1 ;  /* 0x00000002291e7211 */ /* 0x000fe400078c08ff */
[----:B------:R-:W-:Y:S01]  /*4d20*/  ISETP.LT.AND P3, PT, R31, UR7, !P0 ;  /* 0x000000071f007c0c */ /* 0x000fe2000c761270 */
[----:B------:R2:W-:Y:S01]  /*4d30*/  @P2 STG.E.U16 desc[UR16][R34.64], R26 ;  /* 0x0000001a22002986 */ /* 0x0005e2000c101510 */
[----:B------:R-:W-:Y:S01]  /*4d40*/  LEA.HI.X.SX32 R31, R41, R28, 0x1, P6 ;  /* 0x0000001c291f7211 */ /* 0x000fe200030f0eff */
[----:B------:R-:W-:Y:S01]  /*4d50*/  IMAD R41, R0, 0x2, R41 ;  /* 0x0000000200297824 */ /* 0x000fe200078e0229 */
[----:B0-----:R-:W-:-:S02]  /*4d60*/  LOP3.LUT R33, R3, 0x20, RZ, 0xfc, !PT ;  /* 0x0000002003217812 */ /* 0x001fc400078efcff */
[----:B------:R-:W-:Y:S01]  /*4d70*/  ISETP.LT.AND P4, PT, R38, UR7, !P0 ;  /* 0x0000000726007c0c */ /* 0x000fe2000c781270 */
[C---:B-1----:R-:W-:Y:S01]  /*4d80*/  IMAD R37, R0.reuse, 0x2, R41 ;  /* 0x0000000200257824 */ /* 0x042fe200078e0229 */
[----:B------:R-:W-:Y:S01]  /*4d90*/  LEA R32, P6, R41, R2, 0x1 ;  /* 0x0000000229207211 */ /* 0x000fe200078c08ff */
[----:B------:R0:W-:Y:S01]  /*4da0*/  @P1 STG.E.U16 desc[UR16][R30.64], R27 ;  /* 0x0000001b1e001986 */ /* 0x0001e2000c101510 */
[----:B------:R-:W-:Y:S02]  /*4db0*/  ISETP.LT.AND P1, PT, R33, UR7, !P0 ;  /* 0x0000000721007c0c */ /* 0x000fe4000c721270 */
[----:B------:R-:W-:Y:S01]  /*4dc0*/  LEA.HI.X.SX32 R33, R41, R28, 0x1, P6 ;  /* 0x0000001c29217211 */ /* 0x000fe200030f0eff */
[----:B--2---:R-:W-:Y:S01]  /*4dd0*/  IMAD R35, R0, 0x2, R37 ;  /* 0x0000000200237824 */ /* 0x004fe200078e0225 */
[C---:B------:R-:W-:Y:S02]  /*4de0*/  LOP3.LUT R34, R3.reuse, 0x22, RZ, 0xfc, !PT ;  /* 0x0000002203227812 */ /* 0x040fe400078efcff */
[----:B------:R-:W-:-:S02]  /*4df0*/  LOP3.LUT R38, R3, 0x1e, RZ, 0xfc, !PT ;  /* 0x0000001e03267812 */ /* 0x000fc400078efcff */
[----:B------:R-:W-:Y:S02]  /*4e00*/  PRMT R36, R25, 0x7632, R36 ;  /* 0x0000763219247816 */ /* 0x000fe40000000024 */
[----:B------:R-:W-:Y:S02]  /*4e10*/  ISETP.LT.AND P2, PT, R38, UR7, !P0 ;  /* 0x0000000726007c0c */ /* 0x000fe4000c741270 */
[----:B0-----:R-:W-:Y:S02]  /*4e20*/  PRMT R31, R24, 0x7632, R31 ;  /* 0x00007632181f7816 */ /* 0x001fe4000000001f */
[----:B------:R-:W-:-:S03]  /*4e30*/  LEA R24, P6, R37, R2, 0x1 ;  /* 0x0000000225187211 */ /* 0x000fc600078c08ff */
[----:B------:R0:W-:Y:S01]  /*4e40*/  @P5 STG.E.U16 desc[UR16][R32.64], R31 ;  /* 0x0000001f20005986 */ /* 0x0001e2000c101510 */
[----:B------:R-:W-:Y:S01]  /*4e50*/  LEA.HI.X.SX32 R25, R37, R28, 0x1, P6 ;  /* 0x0000001c25197211 */ /* 0x000fe200030f0eff */
[----:B------:R-:W-:Y:S01]  /*4e60*/  IMAD R37, R0, 0x2, R35 ;  /* 0x0000000200257824 */ /* 0x000fe200078e0223 */
[----:B------:R-:W-:Y:S02]  /*4e70*/  ISETP.LT.AND P5, PT, R34, UR7, !P0 ;  /* 0x0000000722007c0c */ /* 0x000fe4000c7a1270 */
[----:B------:R-:W-:Y:S01]  /*4e80*/  LEA R30, P6, R35, R2, 0x1 ;  /* 0x00000002231e7211 */ /* 0x000fe200078c08ff */
[----:B------:R1:W-:Y:S01]  /*4e90*/  @P4 STG.E.U16 desc[UR16][R24.64], R36 ;  /* 0x0000002418004986 */ /* 0x0003e2000c101510 */
[----:B------:R-:W-:-:S04]  /*4ea0*/  LOP3.LUT R34, R3, 0x24, RZ, 0xfc, !PT ;  /* 0x0000002403227812 */ /* 0x000fc800078efcff */
[----:B------:R-:W-:Y:S01]  /*4eb0*/  ISETP.LT.AND P4, PT, R34, UR7, !P0 ;  /* 0x0000000722007c0c */ /* 0x000fe2000c781270 */
[C---:B0-----:R-:W-:Y:S01]  /*4ec0*/  IMAD R33, R0.reuse, 0x2, R37 ;  /* 0x0000000200217824 */ /* 0x041fe200078e0225 */
[----:B------:R-:W-:Y:S02]  /*4ed0*/  LEA.HI.X.SX32 R31, R35, R28, 0x1, P6 ;  /* 0x0000001c231f7211 */ /* 0x000fe400030f0eff */
[----:B------:R-:W-:Y:S02]  /*4ee0*/  LEA R34, P6, R37, R2, 0x1 ;  /* 0x0000000225227211 */ /* 0x000fe400078c08ff */
[----:B------:R-:W-:Y:S01]  /*4ef0*/  PRMT R32, R27, 0x7632, R32 ;  /* 0x000076321b207816 */ /* 0x000fe20000000020 */
[----:B------:R-:W-:Y:S01]  /*4f00*/  IMAD R27, R0, 0x2, R33 ;  /* 0x00000002001b7824 */ /* 0x000fe200078e0221 */
[----:B-1----:R-:W-:Y:S02]  /*4f10*/  PRMT R25, R26, 0x7632, R25 ;  /* 0x000076321a197816 */ /* 0x002fe40000000019 */
[----:B------:R-:W-:-:S02]  /*4f20*/  LOP3.LUT R26, R3, 0x26, RZ, 0xfc, !PT ;  /* 0x00000026031a7812 */ /* 0x000fc400078efcff */
[----:B------:R-:W-:Y:S01]  /*4f30*/  LEA.HI.X.SX32 R35, R37, R28, 0x1, P6 ;  /* 0x0000001c25237211 */ /* 0x000fe200030f0eff */
[----:B------:R0:W-:Y:S01]  /*4f40*/  @P3 STG.E.U16 desc[UR16][R30.64], R25 ;  /* 0x000000191e003986 */ /* 0x0001e2000c101510 */
[----:B------:R-:W-:Y:S02]  /*4f50*/  ISETP.LT.AND P3, PT, R26, UR7, !P0 ;  /* 0x000000071a007c0c */ /* 0x000fe4000c761270 */
[----:B------:R-:W-:Y:S01]  /*4f60*/  LEA R24, P6, R33, R2, 0x1 ;  /* 0x0000000221187211 */ /* 0x000fe200078c08ff */
[----:B------:R1:W-:Y:S01]  /*4f70*/  @P2 STG.E.U16 desc[UR16][R34.64], R32 ;  /* 0x0000002022002986 */ /* 0x0003e2000c101510 */
[----:B------:R-:W-:-:S04]  /*4f80*/  LOP3.LUT R26, R3, 0x28, RZ, 0xfc, !PT ;  /* 0x00000028031a7812 */ /* 0x000fc800078efcff */
[----:B------:R-:W-:Y:S02]  /*4f90*/  ISETP.LT.AND P2, PT, R26, UR7, !P0 ;  /* 0x000000071a007c0c */ /* 0x000fe4000c741270 */
[----:B0-----:R-:W-:Y:S01]  /*4fa0*/  LEA.HI.X.SX32 R25, R33, R28, 0x1, P6 ;  /* 0x0000001c21197211 */ /* 0x001fe200030f0eff */
[----:B------:R-:W-:Y:S01]  /*4fb0*/  IMAD R31, R0, 0x2, R27 ;  /* 0x00000002001f7824 */ /* 0x000fe200078e021b */
[----:B------:R-:W-:Y:S02]  /*4fc0*/  LOP3.LUT R30, R3, 0x2a, RZ, 0xfc, !PT ;  /* 0x0000002a031e7812 */ /* 0x000fe400078efcff */
[C---:B------:R-:W-:Y:S01]  /*4fd0*/  LEA R26, P6, R27.reuse, R2, 0x1 ;  /* 0x000000021b1a7211 */ /* 0x040fe200078c08ff */
[----:B------:R0:W-:Y:S01]  /*4fe0*/  @P1 STG.E.U16 desc[UR16][R24.64], R20 ;  /* 0x0000001418001986 */ /* 0x0001e2000c101510 */
[----:B------:R-:W-:Y:S01]  /*4ff0*/  ISETP.LT.AND P1, PT, R30, UR7, !P0 ;  /* 0x000000071e007c0c */ /* 0x000fe2000c721270 */
[----:B------:R-:W-:Y:S01]  /*5000*/  IMAD R37, R0, 0x2, R31 ;  /* 0x0000000200257824 */ /* 0x000fe200078e021f */
[----:B------:R-:W-:-:S02]  /*5010*/  LEA.HI.X.SX32 R27, R27, R28, 0x1, P6 ;  /* 0x0000001c1b1b7211 */ /* 0x000fc400030f0eff */
[----:B------:R-:W-:Y:S02]  /*5020*/  LEA R30, P6, R31, R2, 0x1 ;  /* 0x000000021f1e7211 */ /* 0x000fe400078c08ff */
[----:B------:R-:W-:Y:S01]  /*5030*/  LOP3.LUT R33, R3, 0x2c, RZ, 0xfc, !PT ;  /* 0x0000002c03217812 */ /* 0x000fe200078efcff */
[----:B------:R2:W-:Y:S01]  /*5040*/  @P5 STG.E.U16 desc[UR16][R26.64], R21 ;  /* 0x000000151a005986 */ /* 0x0005e2000c101510 */
[----:B------:R-:W-:Y:S02]  /*5050*/  LEA.HI.X.SX32 R31, R31, R28, 0x1, P6 ;  /* 0x0000001c1f1f7211 */ /* 0x000fe400030f0eff */
[----:B-1----:R-:W-:Y:S01]  /*5060*/  LEA R32, P6, R37, R2, 0x1 ;  /* 0x0000000225207211 */ /* 0x002fe200078c08ff */
[C---:B0-----:R-:W-:Y:S01]  /*5070*/  IMAD R25, R0.reuse, 0x2, R37 ;  /* 0x0000000200197824 */ /* 0x041fe200078e0225 */
[----:B------:R-:W-:Y:S01]  /*5080*/  LOP3.LUT R24, R3, 0x2e, RZ, 0xfc, !PT ;  /* 0x0000002e03187812 */ /* 0x000fe200078efcff */
[----:B------:R0:W-:Y:S01]  /*5090*/  @P4 STG.E.U16 desc[UR16][R30.64], R22 ;  /* 0x000000161e004986 */ /* 0x0001e2000c101510 */
[----:B------:R-:W-:Y:S01]  /*50a0*/  ISETP.LT.AND P5, PT, R33, UR7, !P0 ;  /* 0x0000000721007c0c */ /* 0x000fe2000c7a1270 */
[----:B------:R-:W-:Y:S01]  /*50b0*/  IMAD R35, R0, 0x2, R25 ;  /* 0x0000000200237824 */ /* 0x000fe200078e0219 */
[----:B------:R-:W-:-:S02]  /*50c0*/  LEA.HI.X.SX32 R33, R37, R28, 0x1, P6 ;  /* 0x0000001c25217211 */ /* 0x000fc400030f0eff */
[----:B------:R-:W-:Y:S02]  /*50d0*/  ISETP.LT.AND P4, PT, R24, UR7, !P0 ;  /* 0x0000000718007c0c */ /* 0x000fe4000c781270 */
[----:B------:R-:W-:Y:S01]  /*50e0*/  LEA R24, P6, R25, R2, 0x1 ;  /* 0x0000000219187211 */ /* 0x000fe200078c08ff */
[----:B------:R1:W-:Y:S01]  /*50f0*/  @P3 STG.E.U16 desc[UR16][R32.64], R23 ;  /* 0x0000001720003986 */ /* 0x0003e2000c101510 */
[----:B--2---:R-:W-:Y:S02]  /*5100*/  LOP3.LUT R26, R3, 0x30, RZ, 0xfc, !PT ;  /* 0x00000030031a7812 */ /* 0x004fe400078efcff */
[----:B------:R-:W-:Y:S02]  /*5110*/  LEA.HI.X.SX32 R25, R25, R28, 0x1, P6 ;  /* 0x0000001c19197211 */ /* 0x000fe400030f0eff */
[----:B------:R-:W-:Y:S02]  /*5120*/  PRMT R27, R20, 0x7632, R27 ;  /* 0x00007632141b7816 */ /* 0x000fe4000000001b */
[----:B------:R-:W-:-:S02]  /*5130*/  ISETP.LT.AND P3, PT, R26, UR7, !P0 ;  /* 0x000000071a007c0c */ /* 0x000fc4000c761270 */
[----:B------:R-:W-:Y:S01]  /*5140*/  LEA R26, P6, R35, R2, 0x1 ;  /* 0x00000002231a7211 */ /* 0x000fe200078c08ff */
[----:B------:R2:W-:Y:S01]  /*5150*/  @P2 STG.E.U16 desc[UR16][R24.64], R27 ;  /* 0x0000001b18002986 */ /* 0x0005e2000c101510 */
[----:B------:R-:W-:Y:S02]  /*5160*/  LOP3.LUT R20, R3, 0x32, RZ, 0xfc, !PT ;  /* 0x0000003203147812 */ /* 0x000fe400078efcff */
[----:B0-----:R-:W-:Y:S02]  /*5170*/  PRMT R30, R21, 0x7632, R30 ;  /* 0x00007632151e7816 */ /* 0x001fe4000000001e */
[----:B------:R-:W-:Y:S02]  /*5180*/  ISETP.LT.AND P2, PT, R20, UR7, !P0 ;  /* 0x0000000714007c0c */ /* 0x000fe4000c741270 */
[----:B------:R-:W-:Y:S02]  /*5190*/  LOP3.LUT R21, R3, 0x34, RZ, 0xfc, !PT ;  /* 0x0000003403157812 */ /* 0x000fe400078efcff */
[----:B-1----:R-:W-:-:S02]  /*51a0*/  PRMT R32, R22, 0x7632, R32 ;  /* 0x0000763216207816 */ /* 0x002fc40000000020 */
[----:B------:R-:W-:Y:S02]  /*51b0*/  PRMT R33, R23, 0x7632, R33 ;  /* 0x0000763217217816 */ /* 0x000fe40000000021 */
[----:B--2---:R-:W-:Y:S01]  /*51c0*/  LEA.HI.X.SX32 R27, R35, R28, 0x1, P6 ;  /* 0x0000001c231b7211 */ /* 0x004fe200030f0eff */
[----:B------:R-:W-:Y:S01]  /*51d0*/  IMAD R35, R0, 0x2, R35 ;  /* 0x0000000200237824 */ /* 0x000fe200078e0223 */
[----:B------:R-:W-:-:S03]  /*51e0*/  LOP3.LUT R24, R3, 0x36, RZ, 0xfc, !PT ;  /* 0x0000003603187812 */ /* 0x000fc600078efcff */
[C---:B------:R-:W-:Y:S01]  /*51f0*/  IMAD R31, R0.reuse, 0x2, R35 ;  /* 0x00000002001f7824 */ /* 0x040fe200078e0223 */
[----:B------:R-:W-:Y:S01]  /*5200*/  LEA R20, P6, R35, R2, 0x1 ;  /* 0x0000000223147211 */ /* 0x000fe200078c08ff */
[----:B------:R0:W-:Y:S01]  /*5210*/  @P1 STG.E.U16 desc[UR16][R26.64], R30 ;  /* 0x0000001e1a001986 */ /* 0x0001e2000c101510 */
[----:B------:R-:W-:Y:S01]  /*5220*/  ISETP.LT.AND P1, PT, R21, UR7, !P0 ;  /* 0x0000000715007c0c */ /* 0x000fe2000c721270 */
[----:B------:R-:W-:Y:S01]  /*5230*/  IMAD R25, R0, 0x2, R31 ;  /* 0x0000000200197824 */ /* 0x000fe200078e021f */
[----:B------:R-:W-:Y:S02]  /*5240*/  LEA.HI.X.SX32 R21, R35, R28, 0x1, P6 ;  /* 0x0000001c23157211 */ /* 0x000fe400030f0eff */
[----:B------:R-:W-:-:S03]  /*5250*/  LEA R22, P6, R31, R2, 0x1 ;  /* 0x000000021f167211 */ /* 0x000fc600078c08ff */
[----:B------:R-:W-:Y:S01]  /*5260*/  @P5 STG.E.U16 desc[UR16][R20.64], R32 ;  /* 0x0000002014005986 */ /* 0x000fe2000c101510 */
[----:B------:R-:W-:Y:S02]  /*5270*/  LEA.HI.X.SX32 R23, R31, R28, 0x1, P6 ;  /* 0x0000001c1f177211 */ /* 0x000fe400030f0eff */
[----:B------:R-:W-:Y:S01]  /*5280*/  ISETP.LT.AND P5, PT, R24, UR7, !P0 ;  /* 0x0000000718007c0c */ /* 0x000fe2000c7a1270 */
[C---:B0-----:R-:W-:Y:S01]  /*5290*/  IMAD R27, R0.reuse, 0x2, R25 ;  /* 0x00000002001b7824 */ /* 0x041fe200078e0219 */
[----:B------:R-:W-:Y:S01]  /*52a0*/  LOP3.LUT R26, R3, 0x38, RZ, 0xfc, !PT ;  /* 0x00000038031a7812 */ /* 0x000fe200078efcff */
[----:B------:R0:W-:Y:S01]  /*52b0*/  @P4 STG.E.U16 desc[UR16][R22.64], R33 ;  /* 0x0000002116004986 */ /* 0x0001e2000c101510 */
[C---:B------:R-:W-:Y:S01]  /*52c0*/  LEA R24, P6, R25.reuse, R2, 0x1 ;  /* 0x0000000219187211 */ /* 0x040fe200078c08ff */
[----:B------:R-:W-:Y:S01]  /*52d0*/  IMAD R31, R0, 0x2, R27 ;  /* 0x00000002001f7824 */ /* 0x000fe200078e021b */
[----:B------:R-:W-:Y:S02]  /*52e0*/  ISETP.LT.AND P4, PT, R26, UR7, !P0 ;  /* 0x000000071a007c0c */ /* 0x000fe4000c781270 */
[----:B------:R-:W-:-:S02]  /*52f0*/  LEA.HI.X.SX32 R25, R25, R28, 0x1, P6 ;  /* 0x0000001c19197211 */ /* 0x000fc400030f0eff */
[----:B------:R-:W-:Y:S02]  /*5300*/  LEA R26, P6, R27, R2, 0x1 ;  /* 0x000000021b1a7211 */ /* 0x000fe400078c08ff */
[----:B------:R-:W-:Y:S01]  /*5310*/  LOP3.LUT R30, R3, 0x3a, RZ, 0xfc, !PT ;  /* 0x0000003a031e7812 */ /* 0x000fe200078efcff */
[----:B---3--:R1:W-:Y:S01]  /*5320*/  @P3 STG.E.U16 desc[UR16][R24.64], R16 ;  /* 0x0000001018003986 */ /* 0x0083e2000c101510 */
[----:B------:R-:W-:Y:S01]  /*5330*/  LEA.HI.X.SX32 R27, R27, R28, 0x1, P6 ;  /* 0x0000001c1b1b7211 */ /* 0x000fe200030f0eff */
[----:B0-----:R-:W-:Y:S01]  /*5340*/  IMAD R33, R0, 0x2, R31 ;  /* 0x0000000200217824 */ /* 0x001fe200078e021f */
[----:B------:R-:W-:Y:S02]  /*5350*/  LEA R20, P6, R31, R2, 0x1 ;  /* 0x000000021f147211 */ /* 0x000fe400078c08ff */
[----:B------:R-:W-:Y:S01]  /*5360*/  LOP3.LUT R23, R3, 0x3c, RZ, 0xfc, !PT ;  /* 0x0000003c03177812 */ /* 0x000fe200078efcff */
[----:B------:R0:W-:Y:S01]  /*5370*/  @P2 STG.E.U16 desc[UR16][R26.64], R17 ;  /* 0x000000111a002986 */ /* 0x0001e2000c101510 */
[----:B------:R-:W-:-:S02]  /*5380*/  LEA.HI.X.SX32 R21, R31, R28, 0x1, P6 ;  /* 0x0000001c1f157211 */ /* 0x000fc400030f0eff */
[----:B------:R-:W-:Y:S02]  /*5390*/  LEA R22, P6, R33, R2, 0x1 ;  /* 0x0000000221167211 */ /* 0x000fe400078c08ff */
[----:B------:R-:W-:Y:S01]  /*53a0*/  ISETP.LT.AND P2, PT, R23, UR7, !P0 ;  /* 0x0000000717007c0c */ /* 0x000fe2000c741270 */
[----:B------:R2:W-:Y:S01]  /*53b0*/  @P1 STG.E.U16 desc[UR16][R20.64], R18 ;  /* 0x0000001214001986 */ /* 0x0005e2000c101510 */
[----:B------:R-:W-:Y:S01]  /*53c0*/  LEA.HI.X.SX32 R23, R33, R28, 0x1, P6 ;  /* 0x0000001c21177211 */ /* 0x000fe200030f0eff */
[----:B------:R-:W-:Y:S01]  /*53d0*/  IMAD R33, R0, 0x2, R33 ;  /* 0x0000000200217824 */ /* 0x000fe200078e0221 */
[----:B-1----:R-:W-:Y:S02]  /*53e0*/  LOP3.LUT R25, R3, 0x40, RZ, 0xfc, !PT ;  /* 0x0000004003197812 */ /* 0x002fe400078efcff */
[----:B------:R-:W-:Y:S01]  /*53f0*/  ISETP.LT.AND P3, PT, R30, UR7, !P0 ;  /* 0x000000071e007c0c */ /* 0x000fe2000c761270 */
[----:B0-----:R-:W-:Y:S01]  /*5400*/  IMAD R27, R0, 0x2, R33 ;  /* 0x00000002001b7824 */ /* 0x001fe200078e0221 */
[----:B------:R-:W-:Y:S01]  /*5410*/  LEA R24, P6, R33, R2, 0x1 ;  /* 0x0000000221187211 */ /* 0x000fe200078c08ff */
[----:B------:R0:W-:Y:S01]  /*5420*/  @P5 STG.E.U16 desc[UR16][R22.64], R19 ;  /* 0x0000001316005986 */ /* 0x0001e2000c101510 */
[----:B------:R-:W-:-:S02]  /*5430*/  LOP3.LUT R30, R3, 0x3e, RZ, 0xfc, !PT ;  /* 0x0000003e031e7812 */ /* 0x000fc400078efcff */
[----:B------:R-:W-:Y:S01]  /*5440*/  ISETP.LT.AND P5, PT, R25, UR7, !P0 ;  /* 0x0000000719007c0c */ /* 0x000fe2000c7a1270 */
[----:B--2---:R-:W-:Y:S01]  /*5450*/  IMAD R21, R0, 0x2, R27 ;  /* 0x0000000200157824 */ /* 0x004fe200078e021b */
[----:B------:R-:W-:Y:S02]  /*5460*/  PRMT R26, R16, 0x7632, R26 ;  /* 0x00007632101a7816 */ /* 0x000fe4000000001a */
[----:B------:R-:W-:Y:S02]  /*5470*/  LEA.HI.X.SX32 R25, R33, R28, 0x1, P6 ;  /* 0x0000001c21197211 */ /* 0x000fe400030f0eff */
[----:B------:R-:W-:Y:S02]  /*5480*/  LEA R16, P6, R27, R2, 0x1 ;  /* 0x000000021b107211 */ /* 0x000fe400078c08ff */
[----:B------:R-:W-:Y:S01]  /*5490*/  LOP3.LUT R20, R3, 0x42, RZ, 0xfc, !PT ;  /* 0x0000004203147812 */ /* 0x000fe200078efcff */
[----:B------:R1:W-:Y:S01]  /*54a0*/  @P4 STG.E.U16 desc[UR16][R24.64], R26 ;  /* 0x0000001a18004986 */ /* 0x0003e2000c101510 */
[----:B------:R-:W-:Y:S01]  /*54b0*/  ISETP.LT.AND P1, PT, R30, UR7, !P0 ;  /* 0x000000071e007c0c */ /* 0x000fe2000c721270 */
[----:B0-----:R-:W-:Y:S01]  /*54c0*/  IMAD R23, R0, 0x2, R21 ;  /* 0x0000000200177824 */ /* 0x001fe200078e0215 */
[----:B------:R-:W-:-:S02]  /*54d0*/  PRMT R30, R17, 0x7632, R30 ;  /* 0x00007632111e7816 */ /* 0x000fc4000000001e */
[----:B------:R-:W-:Y:S02]  /*54e0*/  LEA.HI.X.SX32 R17, R27, R28, 0x1, P6 ;  /* 0x0000001c1b117211 */ /* 0x000fe400030f0eff */
[----:B------:R-:W-:Y:S02]  /*54f0*/  ISETP.LT.AND P4, PT, R20, UR7, !P0 ;  /* 0x0000000714007c0c */ /* 0x000fe4000c781270 */
[----:B------:R-:W-:Y:S01]  /*5500*/  LEA R20, P6, R21, R2, 0x1 ;  /* 0x0000000215147211 */ /* 0x000fe200078c08ff */
[----:B------:R0:W-:Y:S01]  /*5510*/  @P3 STG.E.U16 desc[UR16][R16.64], R30 ;  /* 0x0000001e10003986 */ /* 0x0001e2000c101510 */
[----:B------:R-:W-:Y:S01]  /*5520*/  LOP3.LUT R22, R3, 0x44, RZ, 0xfc, !PT ;  /* 0x0000004403167812 */ /* 0x000fe200078efcff */
[----:B-1----:R-:W-:Y:S01]  /*5530*/  IMAD R25, R0, 0x2, R23 ;  /* 0x0000000200197824 */ /* 0x002fe200078e0217 */
[----:B------:R-:W-:Y:S02]  /*5540*/  LEA.HI.X.SX32 R21, R21, R28, 0x1, P6 ;  /* 0x0000001c15157211 */ /* 0x000fe400030f0eff */
[----:B------:R-:W-:-:S02]  /*5550*/  ISETP.LT.AND P3, PT, R22, UR7, !P0 ;  /* 0x0000000716007c0c */ /* 0x000fc4000c761270 */
[----:B------:R-:W-:Y:S02]  /*5560*/  LEA R22, P6, R23, R2, 0x1 ;  /* 0x0000000217167211 */ /* 0x000fe400078c08ff */
[----:B------:R-:W-:Y:S01]  /*5570*/  PRMT R26, R19, 0x7632, R26 ;  /* 0x00007632131a7816 */ /* 0x000fe2000000001a */
[----:B------:R-:W-:Y:S01]  /*5580*/  IMAD R19, R0, 0x2, R25 ;  /* 0x0000000200137824 */ /* 0x000fe200078e0219 */
[----:B------:R-:W-:Y:S02]  /*5590*/  LEA.HI.X.SX32 R23, R23, R28, 0x1, P6 ;  /* 0x0000001c17177211 */ /* 0x000fe400030f0eff */
[----:B0-----:R-:W-:Y:S02]  /*55a0*/  PRMT R17, R18, 0x7632, R17 ;  /* 0x0000763212117816 */ /* 0x001fe40000000011 */
[----:B------:R-:W-:Y:S02]  /*55b0*/  LOP3.LUT R18, R3, 0x46, RZ, 0xfc, !PT ;  /* 0x0000004603127812 */ /* 0x000fe400078efcff */
[----:B------:R-:W-:Y:S01]  /*55c0*/  LEA R16, P6, R25, R2, 0x1 ;  /* 0x0000000219107211 */ /* 0x000fe200078c08ff */
[----:B------:R0:W-:Y:S01]  /*55d0*/  @P2 STG.E.U16 desc[UR16][R20.64], R17 ;  /* 0x0000001114002986 */ /* 0x0001e2000c101510 */
[----:B------:R-:W-:-:S02]  /*55e0*/  ISETP.LT.AND P2, PT, R18, UR7, !P0 ;  /* 0x0000000712007c0c */ /* 0x000fc4000c741270 */
[C---:B------:R-:W-:Y:S01]  /*55f0*/  LOP3.LUT R18, R3.reuse, 0x48, RZ, 0xfc, !PT ;  /* 0x0000004803127812 */ /* 0x040fe200078efcff */
[----:B------:R1:W-:Y:S01]  /*5600*/  @P1 STG.E.U16 desc[UR16][R22.64], R26 ;  /* 0x0000001a16001986 */ /* 0x0003e2000c101510 */
[----:B------:R-:W-:Y:S02]  /*5610*/  LOP3.LUT R24, R3, 0x4c, RZ, 0xfc, !PT ;  /* 0x0000004c03187812 */ /* 0x000fe400078efcff */
[----:B------:R-:W-:Y:S02]  /*5620*/  ISETP.LT.AND P1, PT, R18, UR7, !P0 ;  /* 0x0000000712007c0c */ /* 0x000fe4000c721270 */
[----:B0-----:R-:W-:Y:S01]  /*5630*/  LEA.HI.X.SX32 R17, R25, R28, 0x1, P6 ;  /* 0x0000001c19117211 */ /* 0x001fe200030f0eff */
[----:B------:R-:W-:Y:S01]  /*5640*/  IMAD R21, R0, 0x2, R19 ;  /* 0x0000000200157824 */ /* 0x000fe200078e0213 */
[----:B------:R-:W-:Y:S02]  /*5650*/  LOP3.LUT R20, R3, 0x4a, RZ, 0xfc, !PT ;  /* 0x0000004a03147812 */ /* 0x000fe400078efcff */
[C---:B------:R-:W-:Y:S01]  /*5660*/  LEA R18, P6, R19.reuse, R2, 0x1 ;  /* 0x0000000213127211 */ /* 0x040fe200078c08ff */
[----:B----4-:R0:W-:Y:S01]  /*5670*/  @P5 STG.E.U16 desc[UR16][R16.64], R12 ;  /* 0x0000000c10005986 */ /* 0x0101e2000c101510 */
[----:B------:R-:W-:Y:S01]  /*5680*/  ISETP.LT.AND P5, PT, R20, UR7, !P0 ;  /* 0x0000000714007c0c */ /* 0x000fe2000c7a1270 */
[----:B------:R-:W-:Y:S01]  /*5690*/  IMAD R25, R0, 0x2, R21 ;  /* 0x0000000200197824 */ /* 0x000fe200078e0215 */
[----:B------:R-:W-:-:S02]  /*56a0*/  LEA.HI.X.SX32 R19, R19, R28, 0x1, P6 ;  /* 0x0000001c13137211 */ /* 0x000fc400030f0eff */
[----:B------:R-:W-:-:S03]  /*56b0*/  LEA R20, P6, R21, R2, 0x1 ;  /* 0x0000000215147211 */ /* 0x000fc600078c08ff */
[----:B------:R2:W-:Y:S01]  /*56c0*/  @P4 STG.E.U16 desc[UR16][R18.64], R13 ;  /* 0x0000000d12004986 */ /* 0x0005e2000c101510 */
[----:B------:R-:W-:Y:S02]  /*56d0*/  LEA.HI.X.SX32 R21, R21, R28, 0x1, P6 ;  /* 0x0000001c15157211 */ /* 0x000fe400030f0eff */
[----:B-1----:R-:W-:Y:S01]  /*56e0*/  LEA R22, P6, R25, R2, 0x1 ;  /* 0x0000000219167211 */ /* 0x002fe200078c08ff */
[C---:B0-----:R-:W-:Y:S01]  /*56f0*/  IMAD R17, R0.reuse, 0x2, R25 ;  /* 0x0000000200117824 */ /* 0x041fe200078e0219 */
[----:B------:R-:W-:Y:S01]  /*5700*/  LOP3.LUT R16, R3, 0x4e, RZ, 0xfc, !PT ;  /* 0x0000004e03107812 */ /* 0x000fe200078efcff */
[----:B------:R0:W-:Y:S01]  /*5710*/  @P3 STG.E.U16 desc[UR16][R20.64], R14 ;  /* 0x0000000e14003986 */ /* 0x0001e2000c101510 */
[----:B------:R-:W-:Y:S01]  /*5720*/  LEA.HI.X.SX32 R23, R25, R28, 0x1, P6 ;  /* 0x0000001c19177211 */ /* 0x000fe200030f0eff */
[----:B------:R-:W-:Y:S01]  /*5730*/  IMAD R25, R0, 0x2, R17 ;  /* 0x0000000200197824 */ /* 0x000fe200078e0211 */
[----:B------:R-:W-:Y:S02]  /*5740*/  ISETP.LT.AND P3, PT, R16, UR7, !P0 ;  /* 0x0000000710007c0c */ /* 0x000fe4000c761270 */
[----:B------:R-:W-:Y:S01]  /*5750*/  LEA R16, P6, R17, R2, 0x1 ;  /* 0x0000000211107211 */ /* 0x000fe200078c08ff */
[----:B------:R1:W-:Y:S01]  /*5760*/  @P2 STG.E.U16 desc[UR16][R22.64], R15 ;  /* 0x0000000f16002986 */ /* 0x0003e2000c101510 */
[----:B--2---:R-:W-:-:S02]  /*5770*/  LOP3.LUT R18, R3, 0x50, RZ, 0xfc, !PT ;  /* 0x0000005003127812 */ /* 0x004fc400078efcff */
[----:B------:R-:W-:Y:S02]  /*5780*/  LEA.HI.X.SX32 R17, R17, R28, 0x1, P6 ;  /* 0x0000001c11117211 */ /* 0x000fe400030f0eff */
[----:B------:R-:W-:Y:S02]  /*5790*/  PRMT R19, R12, 0x7632, R19 ;  /* 0x000076320c137816 */ /* 0x000fe40000000013 */
[----:B------:R-:W-:Y:S02]  /*57a0*/  ISETP.LT.AND P2, PT, R18, UR7, !P0 ;  /* 0x0000000712007c0c */ /* 0x000fe4000c741270 */
[----:B------:R-:W-:Y:S01]  /*57b0*/  LEA R18, P6, R25, R2, 0x1 ;  /* 0x0000000219127211 */ /* 0x000fe200078c08ff */
[----:B------:R2:W-:Y:S01]  /*57c0*/  @P1 STG.E.U16 desc[UR16][R16.64], R19 ;  /* 0x0000001310001986 */ /* 0x0005e2000c101510 */
[----:B------:R-:W-:Y:S02]  /*57d0*/  LOP3.LUT R12, R3, 0x52, RZ, 0xfc, !PT ;  /* 0x00000052030c7812 */ /* 0x000fe400078efcff */
[----:B------:R-:W-:-:S02]  /*57e0*/  ISETP.LT.AND P4, PT, R24, UR7, !P0 ;  /* 0x0000000718007c0c */ /* 0x000fc4000c781270 */
[----:B0-----:R-:W-:Y:S02]  /*57f0*/  PRMT R20, R13, 0x7632, R20 ;  /* 0x000076320d147816 */ /* 0x001fe40000000014 */
[----:B------:R-:W-:Y:S02]  /*5800*/  ISETP.LT.AND P1, PT, R12, UR7, !P0 ;  /* 0x000000070c007c0c */ /* 0x000fe4000c721270 */
[----:B------:R-:W-:Y:S02]  /*5810*/  LOP3.LUT R13, R3, 0x54, RZ, 0xfc, !PT ;  /* 0x00000054030d7812 */ /* 0x000fe400078efcff */
[----:B-1----:R-:W-:Y:S02]  /*5820*/  PRMT R22, R14, 0x7632, R22 ;  /* 0x000076320e167816 */ /* 0x002fe40000000016 */
[----:B--2---:R-:W-:Y:S01]  /*5830*/  LEA.HI.X.SX32 R19, R25, R28, 0x1, P6 ;  /* 0x0000001c19137211 */ /* 0x004fe200030f0eff */
[----:B------:R-:W-:Y:S01]  /*5840*/  IMAD R25, R0, 0x2, R25 ;  /* 0x0000000200197824 */ /* 0x000fe200078e0219 */
[----:B------:R-:W-:-:S02]  /*5850*/  LOP3.LUT R16, R3, 0x56, RZ, 0xfc, !PT ;  /* 0x0000005603107812 */ /* 0x000fc400078efcff */
[----:B------:R-:W-:Y:S01]  /*5860*/  PRMT R23, R15, 0x7632, R23 ;  /* 0x000076320f177816 */ /* 0x000fe20000000017 */
        /* <DEDUP_REMOVED lines=19> */
[----:B-----5:R1:W-:Y:S01]  /*59a0*/  @P2 STG.E.U16 desc[UR16][R16.64], R8 ;  /* 0x0000000810002986 */ /* 0x0203e2000c101510 */
        /* <DEDUP_REMOVED lines=33> */
[----:B------:R-:W-:Y:S01]  /*5bc0*/  LEA.HI.X.SX32 R13, R13, R28, 0x1, P6 ;  /* 0x0000001c0d0d7211 */ /* 0x000fe200030f0eff */
[----:B------:R-:W1:Y:S01]  /*5bd0*/  LDS.128 R20, [R29+UR13] ;  /* 0x0000000d1d147984 */ /* 0x000e620008000c00 */
        /* <DEDUP_REMOVED lines=13> */
[----:B0-----:R-:W-:Y:S01]  /*5cb0*/  LEA.HI.X.SX32 R9, R17, R28, 0x1, P6 ;  /* 0x0000001c11097211 */ /* 0x001fe200030f0eff */
[----:B------:R-:W-:Y:S01]  /*5cc0*/  IMAD R13, R0, 0x2, R11 ;  /* 0x00000002000d7824 */ /* 0x000fe200078e020b */
[----:B------:R-:W-:Y:S02]  /*5cd0*/  ISETP.LT.AND P6, PT, R10, UR7, !P0 ;  /* 0x000000070a007c0c */ /* 0x000fe4000c7c1270 */
[----:B------:R-:W-:Y:S01]  /*5ce0*/  LEA R10, P5, R11, R2, 0x1 ;  /* 0x000000020b0a7211 */ /* 0x000fe200078a08ff */
[----:B------:R-:W-:Y:S01]  /*5cf0*/  IMAD R17, R0, 0x2, R13 ;  /* 0x0000000200117824 */ /* 0x000fe200078e020d */
[----:B------:R-:W-:Y:S01]  /*5d00*/  LOP3.LUT R12, R3, 0x6a, RZ, 0xfc, !PT ;  /* 0x0000006a030c7812 */ /* 0x000fe200078efcff */
[----:B------:R0:W-:Y:S01]  /*5d10*/  @P4 STG.E.U16 desc[UR16][R8.64], R4 ;  /* 0x0000000408004986 */ /* 0x0001e2000c101510 */
[----:B------:R-:W-:-:S02]  /*5d20*/  LEA.HI.X.SX32 R11, R11, R28, 0x1, P5 ;  /* 0x0000001c0b0b7211 */ /* 0x000fc400028f0eff */
[----:B------:R-:W-:Y:S02]  /*5d30*/  ISETP.LT.AND P5, PT, R12, UR7, !P0 ;  /* 0x000000070c007c0c */ /* 0x000fe4000c7a1270 */
[-C--:B------:R-:W-:Y:S01]  /*5d40*/  LEA R12, P4, R13, R2.reuse, 0x1 ;  /* 0x000000020d0c7211 */ /* 0x080fe200078808ff */
[----:B------:R3:W-:Y:S01]  /*5d50*/  @P3 STG.E.U16 desc[UR16][R10.64], R5 ;  /* 0x000000050a003986 */ /* 0x0007e2000c101510 */
[----:B--2---:R-:W-:Y:S02]  /*5d60*/  LEA R14, P3, R17, R2, 0x1 ;  /* 0x00000002110e7211 */ /* 0x004fe400078608ff */
[-C--:B------:R-:W-:Y:S02]  /*5d70*/  LEA.HI.X.SX32 R13, R13, R28.reuse, 0x1, P4 ;  /* 0x0000001c0d0d7211 */ /* 0x080fe400020f0eff */
[----:B------:R-:W-:Y:S01]  /*5d80*/  LEA.HI.X.SX32 R15, R17, R28, 0x1, P3 ;  /* 0x0000001c110f7211 */ /* 0x000fe200018f0eff */
[----:B------:R-:W-:Y:S01]  /*5d90*/  IMAD R17, R0, 0x2, R17 ;  /* 0x0000000200117824 */ /* 0x000fe200078e0211 */
[C---:B0-----:R-:W-:Y:S01]  /*5da0*/  LOP3.LUT R8, R3.reuse, 0x70, RZ, 0xfc, !PT ;  /* 0x0000007003087812 */ /* 0x041fe200078efcff */
[----:B------:R0:W-:Y:S01]  /*5db0*/  @P2 STG.E.U16 desc[UR16][R12.64], R6 ;  /* 0x000000060c002986 */ /* 0x0001e2000c101510 */
[----:B------:R-:W-:-:S02]  /*5dc0*/  LOP3.LUT R9, R3, 0x6e, RZ, 0xfc, !PT ;  /* 0x0000006e03097812 */ /* 0x000fc400078efcff */
[----:B------:R-:W-:Y:S01]  /*5dd0*/  ISETP.LT.AND P2, PT, R8, UR7, !P0 ;  /* 0x0000000708007c0c */ /* 0x000fe2000c741270 */
[----:B------:R2:W-:Y:S01]  /*5de0*/  @P1 STG.E.U16 desc[UR16][R14.64], R7 ;  /* 0x000000070e001986 */ /* 0x0005e2000c101510 */
[----:B------:R-:W-:Y:S01]  /*5df0*/  LEA R8, P1, R17, R2, 0x1 ;  /* 0x0000000211087211 */ /* 0x000fe200078208ff */
[----:B---3--:R-:W-:Y:S01]  /*5e00*/  IMAD R11, R0, 0x2, R17 ;  /* 0x00000002000b7824 */ /* 0x008fe200078e0211 */
[----:B------:R-:W-:Y:S02]  /*5e10*/  ISETP.LT.AND P4, PT, R16, UR7, !P0 ;  /* 0x0000000710007c0c */ /* 0x000fe4000c781270 */
[----:B------:R-:W-:Y:S02]  /*5e20*/  ISETP.LT.AND P3, PT, R9, UR7, !P0 ;  /* 0x0000000709007c0c */ /* 0x000fe4000c761270 */
[----:B------:R-:W-:Y:S01]  /*5e30*/  PRMT R16, R4, 0x7632, R16 ;  /* 0x0000763204107816 */ /* 0x000fe20000000010 */
[----:B0-----:R-:W-:Y:S01]  /*5e40*/  IMAD R13, R0, 0x2, R11 ;  /* 0x00000002000d7824 */ /* 0x001fe200078e020b */
[----:B------:R-:W-:-:S02]  /*5e50*/  LEA.HI.X.SX32 R9, R17, R28, 0x1, P1 ;  /* 0x0000001c11097211 */ /* 0x000fc400008f0eff */
[----:B------:R-:W-:Y:S01]  /*5e60*/  LEA R4, P1, R11, R2, 0x1 ;  /* 0x000000020b047211 */ /* 0x000fe200078208ff */
[----:B--2---:R-:W-:Y:S01]  /*5e70*/  IMAD R15, R0, 0x2, R13 ;  /* 0x00000002000f7824 */ /* 0x004fe200078e020d */
[----:B------:R-:W-:Y:S01]  /*5e80*/  LOP3.LUT R10, R3, 0x72, RZ, 0xfc, !PT ;  /* 0x00000072030a7812 */ /* 0x000fe200078efcff */
[----:B------:R0:W-:Y:S01]  /*5e90*/  @P6 STG.E.U16 desc[UR16][R8.64], R16 ;  /* 0x0000001008006986 */ /* 0x0001e2000c101510 */
[----:B------:R-:W-:Y:S02]  /*5ea0*/  PRMT R17, R5, 0x7632, R17 ;  /* 0x0000763205117816 */ /* 0x000fe40000000011 */
[----:B------:R-:W-:Y:S02]  /*5eb0*/  LEA.HI.X.SX32 R5, R11, R28, 0x1, P1 ;  /* 0x0000001c0b057211 */ /* 0x000fe400008f0eff */
[----:B------:R-:W-:Y:S02]  /*5ec0*/  ISETP.LT.AND P1, PT, R10, UR7, !P0 ;  /* 0x000000070a007c0c */ /* 0x000fe4000c721270 */
[----:B------:R-:W-:Y:S01]  /*5ed0*/  LEA R10, P6, R13, R2, 0x1 ;  /* 0x000000020d0a7211 */ /* 0x000fe200078c08ff */
[----:B------:R2:W-:Y:S01]  /*5ee0*/  @P5 STG.E.U16 desc[UR16][R4.64], R17 ;  /* 0x0000001104005986 */ /* 0x0005e2000c101510 */
[----:B------:R-:W-:-:S02]  /*5ef0*/  LOP3.LUT R12, R3, 0x74, RZ, 0xfc, !PT ;  /* 0x00000074030c7812 */ /* 0x000fc400078efcff */
[----:B------:R-:W-:Y:S01]  /*5f00*/  LEA.HI.X.SX32 R11, R13, R28, 0x1, P6 ;  /* 0x0000001c0d0b7211 */ /* 0x000fe200030f0eff */
[----:B0-----:R-:W-:Y:S01]  /*5f10*/  IMAD R9, R0, 0x2, R15 ;  /* 0x0000000200097824 */ /* 0x001fe200078e020f */
[----:B------:R-:W-:Y:S02]  /*5f20*/  ISETP.LT.AND P5, PT, R12, UR7, !P0 ;  /* 0x000000070c007c0c */ /* 0x000fe4000c7a1270 */
[----:B------:R-:W-:Y:S02]  /*5f30*/  LEA R12, P6, R15, R2, 0x1 ;  /* 0x000000020f0c7211 */ /* 0x000fe400078c08ff */
[----:B------:R-:W-:Y:S01]  /*5f40*/  PRMT R14, R7, 0x7632, R14 ;  /* 0x00007632070e7816 */ /* 0x000fe2000000000e */
[----:B------:R-:W-:Y:S01]  /*5f50*/  IMAD R7, R0, 0x2, R9 ;  /* 0x0000000200077824 */ /* 0x000fe200078e0209 */
[----:B------:R-:W-:Y:S02]  /*5f60*/  LEA.HI.X.SX32 R13, R15, R28, 0x1, P6 ;  /* 0x0000001c0f0d7211 */ /* 0x000fe400030f0eff */
[----:B--2---:R-:W-:-:S02]  /*5f70*/  PRMT R5, R6, 0x7632, R5 ;  /* 0x0000763206057816 */ /* 0x004fc40000000005 */
[----:B------:R-:W-:Y:S02]  /*5f80*/  LEA R4, P6, R9, R2, 0x1 ;  /* 0x0000000209047211 */ /* 0x000fe400078c08ff */
[C---:B------:R-:W-:Y:S01]  /*5f90*/  LOP3.LUT R6, R3.reuse, 0x76, RZ, 0xfc, !PT ;  /* 0x0000007603067812 */ /* 0x040fe200078efcff */
[----:B------:R0:W-:Y:S01]  /*5fa0*/  @P4 STG.E.U16 desc[UR16][R10.64], R5 ;  /* 0x000000050a004986 */ /* 0x0001e2000c101510 */
[C---:B------:R-:W-:Y:S02]  /*5fb0*/  LOP3.LUT R8, R3.reuse, 0x7a, RZ, 0xfc, !PT ;  /* 0x0000007a03087812 */ /* 0x040fe400078efcff */
[----:B------:R-:W-:Y:S01]  /*5fc0*/  ISETP.LT.AND P4, PT, R6, UR7, !P0 ;  /* 0x0000000706007c0c */ /* 0x000fe2000c781270 */
[----:B------:R2:W-:Y:S01]  /*5fd0*/  @P3 STG.E.U16 desc[UR16][R12.64], R14 ;  /* 0x0000000e0c003986 */ /* 0x0005e2000c101510 */
[----:B------:R-:W-:-:S04]  /*5fe0*/  LOP3.LUT R6, R3, 0x78, RZ, 0xfc, !PT ;  /* 0x0000007803067812 */ /* 0x000fc800078efcff */
[----:B------:R-:W-:Y:S02]  /*5ff0*/  ISETP.LT.AND P3, PT, R6, UR7, !P0 ;  /* 0x0000000706007c0c */ /* 0x000fe4000c761270 */
[----:B0-----:R-:W-:Y:S01]  /*6000*/  LEA.HI.X.SX32 R5, R9, R28, 0x1, P6 ;  /* 0x0000001c09057211 */ /* 0x001fe200030f0eff */
[C---:B------:R-:W-:Y:S01]  /*6010*/  IMAD R9, R0.reuse, 0x2, R7 ;  /* 0x0000000200097824 */ /* 0x040fe200078e0207 */
[----:B------:R-:W-:Y:S02]  /*6020*/  LEA R6, P6, R7, R2, 0x1 ;  /* 0x0000000207067211 */ /* 0x000fe400078c08ff */
[----:B--2---:R-:W-:Y:S01]  /*6030*/  LOP3.LUT R14, R3, 0x7c, RZ, 0xfc, !PT ;  /* 0x0000007c030e7812 */ /* 0x004fe200078efcff */
[----:B------:R-:W-:Y:S01]  /*6040*/  IMAD R11, R0, 0x2, R9 ;  /* 0x00000002000b7824 */ /* 0x000fe200078e0209 */
[----:B------:R-:W-:Y:S01]  /*6050*/  LEA.HI.X.SX32 R7, R7, R28, 0x1, P6 ;  /* 0x0000001c07077211 */ /* 0x000fe200030f0eff */
[----:B-1----:R0:W-:Y:S01]  /*6060*/  @P2 STG.E.U16 desc[UR16][R4.64], R20 ;  /* 0x0000001404002986 */ /* 0x0021e2000c101510 */
[----:B------:R-:W-:Y:S01]  /*6070*/  ISETP.LT.AND P2, PT, R8, UR7, !P0 ;  /* 0x0000000708007c0c */ /* 0x000fe2000c741270 */
[C---:B------:R-:W-:Y:S01]  /*6080*/  IMAD R13, R0.reuse, 0x2, R11 ;  /* 0x00000002000d7824 */ /* 0x040fe200078e020b */
[-C--:B------:R-:W-:Y:S01]  /*6090*/  LEA R8, P6, R9, R2.reuse, 0x1 ;  /* 0x0000000209087211 */ /* 0x080fe200078c08ff */
[----:B------:R1:W-:Y:S01]  /*60a0*/  @P1 STG.E.U16 desc[UR16][R6.64], R21 ;  /* 0x0000001506001986 */ /* 0x0003e2000c101510 */
[----:B------:R-:W-:Y:S01]  /*60b0*/  LEA R10, P1, R11, R2, 0x1 ;  /* 0x000000020b0a7211 */ /* 0x000fe200078208ff */
[----:B------:R-:W-:Y:S01]  /*60c0*/  IMAD R15, R0, 0x2, R13 ;  /* 0x00000002000f7824 */ /* 0x000fe200078e020d */
[----:B------:R-:W-:-:S02]  /*60d0*/  LEA.HI.X.SX32 R9, R9, R28, 0x1, P6 ;  /* 0x0000001c09097211 */ /* 0x000fc400030f0eff */
[----:B------:R-:W-:Y:S01]  /*60e0*/  LEA.HI.X.SX32 R11, R11, R28, 0x1, P1 ;  /* 0x0000001c0b0b7211 */ /* 0x000fe200008f0eff */
[C---:B------:R-:W-:Y:S01]  /*60f0*/  IMAD R17, R0.reuse, 0x2, R15 ;  /* 0x0000000200117824 */ /* 0x040fe200078e020f */
[----:B------:R-:W-:Y:S01]  /*6100*/  LOP3.LUT R3, R3, 0x7e, RZ, 0xfc, !PT ;  /* 0x0000007e03037812 */ /* 0x000fe200078efcff */
[----:B------:R2:W-:Y:S01]  /*6110*/  @P5 STG.E.U16 desc[UR16][R8.64], R22 ;  /* 0x0000001608005986 */ /* 0x0005e2000c101510 */
[-C--:B------:R-:W-:Y:S01]  /*6120*/  LEA R12, P6, R13, R2.reuse, 0x1 ;  /* 0x000000020d0c7211 */ /* 0x080fe200078c08ff */
[----:B------:R-:W-:Y:S01]  /*6130*/  IMAD R19, R0, 0x2, R17 ;  /* 0x0000000200137824 */ /* 0x000fe200078e0211 */
[----:B0-----:R-:W-:Y:S01]  /*6140*/  PRMT R20, R20, 0x7632, R20 ;  /* 0x0000763214147816 */ /* 0x001fe20000000014 */
[----:B------:R2:W-:Y:S01]  /*6150*/  @P4 STG.E.U16 desc[UR16][R10.64], R23 ;  /* 0x000000170a004986 */ /* 0x0005e2000c101510 */
[----:B-1----:R-:W-:Y:S02]  /*6160*/  LEA R6, P1, R17, R2, 0x1 ;  /* 0x0000000211067211 */ /* 0x002fe400078208ff */
[----:B------:R-:W-:-:S02]  /*6170*/  LEA.HI.X.SX32 R13, R13, R28, 0x1, P6 ;  /* 0x0000001c0d0d7211 */ /* 0x000fc400030f0eff */
[----:B------:R-:W-:Y:S02]  /*6180*/  LEA.HI.X.SX32 R7, R17, R28, 0x1, P1 ;  /* 0x0000001c11077211 */ /* 0x000fe400008f0eff */
[----:B------:R-:W-:Y:S01]  /*6190*/  ISETP.LT.AND P1, PT, R14, UR7, !P0 ;  /* 0x000000070e007c0c */ /* 0x000fe2000c721270 */
[----:B------:R2:W-:Y:S01]  /*61a0*/  @P3 STG.E.U16 desc[UR16][R12.64], R20 ;  /* 0x000000140c003986 */ /* 0x0005e2000c101510 */
[----:B------:R-:W-:Y:S02]  /*61b0*/  ISETP.LT.AND P0, PT, R3, UR7, !P0 ;  /* 0x0000000703007c0c */ /* 0x000fe4000c701270 */
[----:B------:R-:W-:Y:S02]  /*61c0*/  LEA R4, P6, R15, R2, 0x1 ;  /* 0x000000020f047211 */ /* 0x000fe400078c08ff */
[----:B------:R-:W-:Y:S02]  /*61d0*/  PRMT R21, R21, 0x7632, R21 ;  /* 0x0000763215157816 */ /* 0x000fe40000000015 */
[----:B------:R-:W-:-:S02]  /*61e0*/  LEA.HI.X.SX32 R5, R15, R28, 0x1, P6 ;  /* 0x0000001c0f057211 */ /* 0x000fc400030f0eff */
[----:B------:R-:W-:Y:S02]  /*61f0*/  PRMT R0, R22, 0x7632, R0 ;  /* 0x0000763216007816 */ /* 0x000fe40000000000 */
[C---:B------:R-:W-:Y:S01]  /*6200*/  LEA R2, P6, R19.reuse, R2, 0x1 ;  /* 0x0000000213027211 */ /* 0x040fe200078c08ff */
[----:B------:R2:W-:Y:S03]  /*6210*/  @P2 STG.E.U16 desc[UR16][R4.64], R21 ;  /* 0x0000001504002986 */ /* 0x0005e6000c101510 */
[----:B------:R-:W-:Y:S01]  /*6220*/  LEA.HI.X.SX32 R3, R19, R28, 0x1, P6 ;  /* 0x0000001c13037211 */ /* 0x000fe200030f0eff */
[----:B------:R2:W-:Y:S01]  /*6230*/  @P1 STG.E.U16 desc[UR16][R6.64], R0 ;  /* 0x0000000006001986 */ /* 0x0005e2000c101510 */
[----:B------:R-:W-:Y:S07]  /*6240*/  @!P0 EXIT ;  /* 0x000000000000894d */ /* 0x000fee0003800000 */
[----:B--2---:R-:W-:-:S05]  /*6250*/  PRMT R23, R23, 0x7632, R23 ;  /* 0x0000763217177816 */ /* 0x004fca0000000017 */
[----:B------:R-:W-:Y:S01]  /*6260*/  STG.E.U16 desc[UR16][R2.64], R23 ;  /* 0x0000001702007986 */ /* 0x000fe2000c101510 */
[----:B------:R-:W-:Y:S05]  /*6270*/  EXIT ;  /* 0x000000000000794d */ /* 0x000fea0003800000 */
.L_x_2:
[----:B------:R-:W-:-:S00]  /*6280*/  BRA `(.L_x_2) ;  /* 0xfffffffc00fc7947 */ /* 0x000fc0000383ffff */
[----:B------:R-:W-:-:S00]  /*6290*/  NOP ;  /* 0x0000000000007918 */ /* 0x000fc00000000000 */
        /* <DEDUP_REMOVED lines=14> */
.L_x_3:


//--------------------- .nv.shared.matmul_kernel  --------------------------
	.section	.nv.shared.matmul_kernel,"aw",@nobits
	.sectionflags	@""
	.align	16
	.zero		1024


//--------------------- .nv.shared.reserved.0     --------------------------
	.section	.nv.shared.reserved.0,"aw",@nobits
	.weak		__nv_reservedSMEM_offset_0_alias
	.size		__nv_reservedSMEM_offset_0_alias, 0, 0
	.other		__nv_reservedSMEM_offset_0_alias,@"STO_CUDA_RESERVED_SHARED STV_DEFAULT"
__nv_reservedSMEM_offset_0_alias:
	.zero		0


//--------------------- .nv.constant0.matmul_kernel --------------------------
	.section	.nv.constant0.matmul_kernel,"a",@progbits
	.sectionflags	@""
	.align	4
.nv.constant0.matmul_kernel:
	.zero		608


//--------------------- SYMBOLS --------------------------

	.type		.nv.reservedSmem.offset0,@object
	.size		.nv.reservedSmem.offset0,0x4
